	.target	sm_90a

	.elftype	@"ET_EXEC"


//--------------------- .note.nv.tkinfo           --------------------------
	.section	.note.nv.tkinfo,"",@"SHT_NOTE"
	.sectionflags	@"SHF_NOTE_NV_TKINFO"
	.tkinfo
        /*0018*/ 	.word	0x00000002
        /*0030*/ 	.string	""
        /*0030*/ 	.string	"ptxas"
        /*0030*/ 	.string	"Cuda compilation tools, release 13.0, V13.0.88"
        /*0030*/ 	.string	"Build cuda_13.0.r13.0/compiler.36424714_0"
        /*0030*/ 	.string	"-arch sm_90a -m 64 "



//--------------------- .note.nv.cuinfo           --------------------------
	.section	.note.nv.cuinfo,"",@"SHT_NOTE"
	.sectionflags	@"SHF_NOTE_NV_CUINFO"
        /*0018*/ 	.short	0x0002
        /*001a*/ 	.short	0x005a
        /*001c*/ 	.short	0x0082
	.zero		2


//--------------------- .nv.info                  --------------------------
	.section	.nv.info,"",@"SHT_CUDA_INFO"
	.align	4


	//----- nvinfo : EIATTR_REGCOUNT
	.align		4
        /*0000*/ 	.byte	0x04, 0x2f
        /*0002*/ 	.short	(.L_12 - .L_11)
	.align		4
.L_11:
        /*0004*/ 	.word	index@(_ZN7cutlass13device_kernelINS_4gemm6kernel13GemmUniversalIN4cute5tupleIJiiiiEEENS1_10collective13CollectiveMmaINS1_37MainloopSm90TmaGmmaWarpSpecializedFP8ILi5ENS5_IJNS4_1CILi2EEENSA_ILi1EEESC_EEENS1_32KernelTmaWarpSpecializedPingpongEEENS5_IJNSA_ILi64EEENSA_ILi112EEENSA_ILi256EEEEEENS_12float_e4m3_tENS5_IJlSC_lEEESK_SL_NS4_8TiledMMAINS4_8MMA_AtomIJNS4_4SM904GMMA30MMA_64x16x32_F32E4M3E4M3_SS_TNILNSP_7ScaleInE1ELSR_1EEEEEENS4_6LayoutINS5_IJSC_SC_SC_EEENS5_IJNSA_ILi0EEESW_SW_EEEEENS5_IJNS4_10UnderscoreESZ_SZ_EEEEENS4_13SM90_TMA_LOADENS4_14ComposedLayoutINS4_7SwizzleILi3ELi4ELi3EEENS4_18smem_ptr_flag_bitsILi8EEENSU_INS5_IJNSA_ILi8EEENSA_ILi128EEEEEENS5_IJS19_SC_EEEEEEEvNS4_8identityENS4_23SM90_TMA_LOAD_MULTICASTES1D_vS1E_EENS_8epilogue10collective6detail29Sm90TmaWarpSpecializedAdapterINS1I_15DefaultEpilogueISK_SL_SL_NS1H_6thread17LinearCombinationISK_Li1EffLNS1M_9ScaleType4KindE0ELNS_15FloatRoundStyleE2ESK_EENS1_15EpilogueDefaultEEEEEvvEEEEvNT_6ParamsE)
        /*0008*/ 	.word	0x000000a8


	//----- nvinfo : EIATTR_FRAME_SIZE
	.align		4
.L_12:
        /*000c*/ 	.byte	0x04, 0x11
        /*000e*/ 	.short	(.L_14 - .L_13)
	.align		4
.L_13:
        /*0010*/ 	.word	index@(_ZN7cutlass13device_kernelINS_4gemm6kernel13GemmUniversalIN4cute5tupleIJiiiiEEENS1_10collective13CollectiveMmaINS1_37MainloopSm90TmaGmmaWarpSpecializedFP8ILi5ENS5_IJNS4_1CILi2EEENSA_ILi1EEESC_EEENS1_32KernelTmaWarpSpecializedPingpongEEENS5_IJNSA_ILi64EEENSA_ILi112EEENSA_ILi256EEEEEENS_12float_e4m3_tENS5_IJlSC_lEEESK_SL_NS4_8TiledMMAINS4_8MMA_AtomIJNS4_4SM904GMMA30MMA_64x16x32_F32E4M3E4M3_SS_TNILNSP_7ScaleInE1ELSR_1EEEEEENS4_6LayoutINS5_IJSC_SC_SC_EEENS5_IJNSA_ILi0EEESW_SW_EEEEENS5_IJNS4_10UnderscoreESZ_SZ_EEEEENS4_13SM90_TMA_LOADENS4_14ComposedLayoutINS4_7SwizzleILi3ELi4ELi3EEENS4_18smem_ptr_flag_bitsILi8EEENSU_INS5_IJNSA_ILi8EEENSA_ILi128EEEEEENS5_IJS19_SC_EEEEEEEvNS4_8identityENS4_23SM90_TMA_LOAD_MULTICASTES1D_vS1E_EENS_8epilogue10collective6detail29Sm90TmaWarpSpecializedAdapterINS1I_15DefaultEpilogueISK_SL_SL_NS1H_6thread17LinearCombinationISK_Li1EffLNS1M_9ScaleType4KindE0ELNS_15FloatRoundStyleE2ESK_EENS1_15EpilogueDefaultEEEEEvvEEEEvNT_6ParamsE)
        /*0014*/ 	.word	0x00000000


	//----- nvinfo : EIATTR_MIN_STACK_SIZE
	.align		4
.L_14:
        /*0018*/ 	.byte	0x04, 0x12
        /*001a*/ 	.short	(.L_16 - .L_15)
	.align		4
.L_15:
        /*001c*/ 	.word	index@(_ZN7cutlass13device_kernelINS_4gemm6kernel13GemmUniversalIN4cute5tupleIJiiiiEEENS1_10collective13CollectiveMmaINS1_37MainloopSm90TmaGmmaWarpSpecializedFP8ILi5ENS5_IJNS4_1CILi2EEENSA_ILi1EEESC_EEENS1_32KernelTmaWarpSpecializedPingpongEEENS5_IJNSA_ILi64EEENSA_ILi112EEENSA_ILi256EEEEEENS_12float_e4m3_tENS5_IJlSC_lEEESK_SL_NS4_8TiledMMAINS4_8MMA_AtomIJNS4_4SM904GMMA30MMA_64x16x32_F32E4M3E4M3_SS_TNILNSP_7ScaleInE1ELSR_1EEEEEENS4_6LayoutINS5_IJSC_SC_SC_EEENS5_IJNSA_ILi0EEESW_SW_EEEEENS5_IJNS4_10UnderscoreESZ_SZ_EEEEENS4_13SM90_TMA_LOADENS4_14ComposedLayoutINS4_7SwizzleILi3ELi4ELi3EEENS4_18smem_ptr_flag_bitsILi8EEENSU_INS5_IJNSA_ILi8EEENSA_ILi128EEEEEENS5_IJS19_SC_EEEEEEEvNS4_8identityENS4_23SM90_TMA_LOAD_MULTICASTES1D_vS1E_EENS_8epilogue10collective6detail29Sm90TmaWarpSpecializedAdapterINS1I_15DefaultEpilogueISK_SL_SL_NS1H_6thread17LinearCombinationISK_Li1EffLNS1M_9ScaleType4KindE0ELNS_15FloatRoundStyleE2ESK_EENS1_15EpilogueDefaultEEEEEvvEEEEvNT_6ParamsE)
        /*0020*/ 	.word	0x00000000
.L_16:


//--------------------- .nv.compat                --------------------------
	.section	.nv.compat,"",@"SHT_CUDA_COMPAT_INFO"
	.align	4
        /*0000*/ 	.byte	0x02, 0x09, 0x01, 0x00, 0x02, 0x02, 0x04, 0x00, 0x02, 0x05, 0x05, 0x00, 0x03, 0x07, 0x01, 0x01
        /*0010*/ 	.byte	0x02, 0x03, 0x01, 0x00, 0x02, 0x06, 0x01, 0x00, 0x04, 0x0b, 0x08, 0x00, 0x00, 0x00, 0x00, 0x00
        /*0020*/ 	.byte	0x00, 0x00, 0x00, 0x00


//--------------------- .nv.info._ZN7cutlass13device_kernelINS_4gemm6kernel13GemmUniversalIN4cute5tupleIJiiiiEEENS1_10collective13CollectiveMmaINS1_37MainloopSm90TmaGmmaWarpSpecializedFP8ILi5ENS5_IJNS4_1CILi2EEENSA_ILi1EEESC_EEENS1_32KernelTmaWarpSpecializedPingpongEEENS5_IJNSA_ILi64EEENSA_ILi112EEENSA_ILi256EEEEEENS_12float_e4m3_tENS5_IJlSC_lEEESK_SL_NS4_8TiledMMAINS4_8MMA_AtomIJNS4_4SM904GMMA30MMA_64x16x32_F32E4M3E4M3_SS_TNILNSP_7ScaleInE1ELSR_1EEEEEENS4_6LayoutINS5_IJSC_SC_SC_EEENS5_IJNSA_ILi0EEESW_SW_EEEEENS5_IJNS4_10UnderscoreESZ_SZ_EEEEENS4_13SM90_TMA_LOADENS4_14ComposedLayoutINS4_7SwizzleILi3ELi4ELi3EEENS4_18smem_ptr_flag_bitsILi8EEENSU_INS5_IJNSA_ILi8EEENSA_ILi128EEEEEENS5_IJS19_SC_EEEEEEEvNS4_8identityENS4_23SM90_TMA_LOAD_MULTICASTES1D_vS1E_EENS_8epilogue10collective6detail29Sm90TmaWarpSpecializedAdapterINS1I_15DefaultEpilogueISK_SL_SL_NS1H_6thread17LinearCombinationISK_Li1EffLNS1M_9ScaleType4KindE0ELNS_15FloatRoundStyleE2ESK_EENS1_15EpilogueDefaultEEEEEvvEEEEvNT_6ParamsE --------------------------
	.section	.nv.info._ZN7cutlass13device_kernelINS_4gemm6kernel13GemmUniversalIN4cute5tupleIJiiiiEEENS1_10collective13CollectiveMmaINS1_37MainloopSm90TmaGmmaWarpSpecializedFP8ILi5ENS5_IJNS4_1CILi2EEENSA_ILi1EEESC_EEENS1_32KernelTmaWarpSpecializedPingpongEEENS5_IJNSA_ILi64EEENSA_ILi112EEENSA_ILi256EEEEEENS_12float_e4m3_tENS5_IJlSC_lEEESK_SL_NS4_8TiledMMAINS4_8MMA_AtomIJNS4_4SM904GMMA30MMA_64x16x32_F32E4M3E4M3_SS_TNILNSP_7ScaleInE1ELSR_1EEEEEENS4_6LayoutINS5_IJSC_SC_SC_EEENS5_IJNSA_ILi0EEESW_SW_EEEEENS5_IJNS4_10UnderscoreESZ_SZ_EEEEENS4_13SM90_TMA_LOADENS4_14ComposedLayoutINS4_7SwizzleILi3ELi4ELi3EEENS4_18smem_ptr_flag_bitsILi8EEENSU_INS5_IJNSA_ILi8EEENSA_ILi128EEEEEENS5_IJS19_SC_EEEEEEEvNS4_8identityENS4_23SM90_TMA_LOAD_MULTICASTES1D_vS1E_EENS_8epilogue10collective6detail29Sm90TmaWarpSpecializedAdapterINS1I_15DefaultEpilogueISK_SL_SL_NS1H_6thread17LinearCombinationISK_Li1EffLNS1M_9ScaleType4KindE0ELNS_15FloatRoundStyleE2ESK_EENS1_15EpilogueDefaultEEEEEvvEEEEvNT_6ParamsE,"",@"SHT_CUDA_INFO"
	.sectionflags	@""
	.align	4


	//----- nvinfo : EIATTR_CUDA_API_VERSION
	.align		4
        /*0000*/ 	.byte	0x04, 0x37
        /*0002*/ 	.short	(.L_18 - .L_17)
.L_17:
        /*0004*/ 	.word	0x00000082


	//----- nvinfo : EIATTR_KPARAM_INFO
	.align		4
.L_18:
        /*0008*/ 	.byte	0x04, 0x17
        /*000a*/ 	.short	(.L_20 - .L_19)
.L_19:
        /*000c*/ 	.word	0x00000000
        /*0010*/ 	.short	0x0000
        /*0012*/ 	.short	0x0070
        /*0014*/ 	.byte	0x00, 0xf0, 0x01, 0x10


	//----- nvinfo : EIATTR_SPARSE_MMA_MASK
	.align		4
.L_20:
        /*0018*/ 	.byte	0x03, 0x50
        /*001a*/ 	.short	0x0000


	//----- nvinfo : EIATTR_MAXREG_COUNT
	.align		4
        /*001c*/ 	.byte	0x03, 0x1b
        /*001e*/ 	.short	0x00a8


	//----- nvinfo : EIATTR_NUM_BARRIERS
	.align		4
        /*0020*/ 	.byte	0x02, 0x4c
        /*0022*/ 	.byte	0x01
	.zero		1


	//----- nvinfo : EIATTR_MERCURY_ISA_VERSION
	.align		4
        /*0024*/ 	.byte	0x03, 0x5f
        /*0026*/ 	.short	0x0101


	//----- nvinfo : EIATTR_INT_WARP_WIDE_INSTR_OFFSETS
	.align		4
        /*0028*/ 	.byte	0x04, 0x31
        /*002a*/ 	.short	(.L_22 - .L_21)


	//   ....[0]....
.L_21:
        /*002c*/ 	.word	0x000004d0


	//   ....[1]....
        /*0030*/ 	.word	0x00000510


	//   ....[2]....
        /*0034*/ 	.word	0x00000550


	//   ....[3]....
        /*0038*/ 	.word	0x000005f0


	//   ....[4]....
        /*003c*/ 	.word	0x00000610


	//   ....[5]....
        /*0040*/ 	.word	0x00000670


	//   ....[6]....
        /*0044*/ 	.word	0x00000760


	//   ....[7]....
        /*0048*/ 	.word	0x000007b0


	//   ....[8]....
        /*004c*/ 	.word	0x00004ad0


	//----- nvinfo : EIATTR_COOP_GROUP_MASK_REGIDS
	.align		4
.L_22:
        /*0050*/ 	.byte	0x04, 0x29
        /*0052*/ 	.short	(.L_24 - .L_23)


	//   ....[0]....
.L_23:
        /*0054*/ 	.word	0xffffffff


	//   ....[1]....
        /*0058*/ 	.word	0xffffffff


	//   ....[2]....
        /*005c*/ 	.word	0xffffffff


	//   ....[3]....
        /*0060*/ 	.word	0xffffffff


	//   ....[4]....
        /*0064*/ 	.word	0xffffffff


	//   ....[5]....
        /*0068*/ 	.word	0xffffffff


	//   ....[6]....
        /*006c*/ 	.word	0xffffffff


	//----- nvinfo : EIATTR_COOP_GROUP_INSTR_OFFSETS
	.align		4
.L_24:
        /*0070*/ 	.byte	0x04, 0x28
        /*0072*/ 	.short	(.L_26 - .L_25)


	//   ....[0]....
.L_25:
        /*0074*/ 	.word	0x00000060


	//   ....[1]....
        /*0078*/ 	.word	0x00000070


	//   ....[2]....
        /*007c*/ 	.word	0x00000130


	//   ....[3]....
        /*0080*/ 	.word	0x000002e0


	//   ....[4]....
        /*0084*/ 	.word	0x00000320


	//   ....[5]....
        /*0088*/ 	.word	0x000003a0


	//   ....[6]....
        /*008c*/ 	.word	0x00000970


	//----- nvinfo : EIATTR_REG_RECONFIG
	.align		4
.L_26:
        /*0090*/ 	.byte	0x01, 0x54
	.zero		2


	//----- nvinfo : EIATTR_MBARRIER_INSTR_OFFSETS
	.align		4
        /*0094*/ 	.byte	0x04, 0x39
        /*0096*/ 	.short	(.L_28 - .L_27)


	//   ....[0]....
.L_27:
        /*0098*/ 	.word	0x00000230
        /*009c*/ 	.word	0x000000ff
        /*00a0*/ 	.word	0x00000000
        /*00a4*/ 	.short	0x0100
        /*00a6*/ 	.byte	0x08
	.zero		1


	//   ....[1]....
        /*00a8*/ 	.word	0x00000240
        /*00ac*/ 	.word	0x000000ff
        /*00b0*/ 	.word	0x00000028
        /*00b4*/ 	.short	0x0100
        /*00b6*/ 	.byte	0x08
	.zero		1


	//   ....[2]....
        /*00b8*/ 	.word	0x00000250
        /*00bc*/ 	.word	0x000000ff
        /*00c0*/ 	.word	0x00000008
        /*00c4*/ 	.short	0x0100
        /*00c6*/ 	.byte	0x08
	.zero		1


	//   ....[3]....
        /*00c8*/ 	.word	0x00000260
        /*00cc*/ 	.word	0x000000ff
        /*00d0*/ 	.word	0x00000030
        /*00d4*/ 	.short	0x0100
        /*00d6*/ 	.byte	0x08
	.zero		1


	//   ....[4]....
        /*00d8*/ 	.word	0x00000270
        /*00dc*/ 	.word	0x000000ff
        /*00e0*/ 	.word	0x00000010
        /*00e4*/ 	.short	0x0100
        /*00e6*/ 	.byte	0x08
	.zero		1


	//   ....[5]....
        /*00e8*/ 	.word	0x00000280
        /*00ec*/ 	.word	0x000000ff
        /*00f0*/ 	.word	0x00000038
        /*00f4*/ 	.short	0x0100
        /*00f6*/ 	.byte	0x08
	.zero		1


	//   ....[6]....
        /*00f8*/ 	.word	0x00000290
        /*00fc*/ 	.word	0x000000ff
        /*0100*/ 	.word	0x00000018
        /*0104*/ 	.short	0x0100
        /*0106*/ 	.byte	0x08
	.zero		1


	//   ....[7]....
        /*0108*/ 	.word	0x000002a0
        /*010c*/ 	.word	0x000000ff
        /*0110*/ 	.word	0x00000040
        /*0114*/ 	.short	0x0100
        /*0116*/ 	.byte	0x08
	.zero		1


	//   ....[8]....
        /*0118*/ 	.word	0x000002b0
        /*011c*/ 	.word	0x000000ff
        /*0120*/ 	.word	0x00000020
        /*0124*/ 	.short	0x0100
        /*0126*/ 	.byte	0x08
	.zero		1


	//   ....[9]....
        /*0128*/ 	.word	0x000002c0
        /*012c*/ 	.word	0x000000ff
        /*0130*/ 	.word	0x00000048
        /*0134*/ 	.short	0x0100
        /*0136*/ 	.byte	0x08
	.zero		1


	//   ....[10]....
        /*0138*/ 	.word	0x000007e0
        /*013c*/ 	.word	0x000000ff
        /*0140*/ 	.word	0x00000080
        /*0144*/ 	.short	0x0100
        /*0146*/ 	.byte	0x08
	.zero		1


	//   ....[11]....
        /*0148*/ 	.word	0x00000880
        /*014c*/ 	.word	0x000000ff
        /*0150*/ 	.word	0x00000088
        /*0154*/ 	.short	0x0100
        /*0156*/ 	.byte	0x08
	.zero		1


	//   ....[12]....
        /*0158*/ 	.word	0x000008f0
        /*015c*/ 	.word	0x000000ff
        /*0160*/ 	.word	0x00000060
        /*0164*/ 	.short	0x0100
        /*0166*/ 	.byte	0x09
	.zero		1


	//   ....[13]....
        /*0168*/ 	.word	0x00000900
        /*016c*/ 	.word	0x000000ff
        /*0170*/ 	.word	0x00000068
        /*0174*/ 	.short	0x0100
        /*0176*/ 	.byte	0x09
	.zero		1


	//   ....[14]....
        /*0178*/ 	.word	0x00000910
        /*017c*/ 	.word	0x000000ff
        /*0180*/ 	.word	0x00000070
        /*0184*/ 	.short	0x0100
        /*0186*/ 	.byte	0x09
	.zero		1


	//   ....[15]....
        /*0188*/ 	.word	0x00000920
        /*018c*/ 	.word	0x000000ff
        /*0190*/ 	.word	0x00000078
        /*0194*/ 	.short	0x0100
        /*0196*/ 	.byte	0x09
	.zero		1


	//   ....[16]....
        /*0198*/ 	.word	0x00001680
        /*019c*/ 	.word	0x000000ff
        /*01a0*/ 	.word	0xfffffff8
        /*01a4*/ 	.short	0x010a
        /*01a6*/ 	.byte	0x0b
	.zero		1


	//   ....[17]....
        /*01a8*/ 	.word	0x00001ad0
        /*01ac*/ 	.word	0x000000ff
        /*01b0*/ 	.word	0x00000000
        /*01b4*/ 	.short	0x010a
        /*01b6*/ 	.byte	0x05
	.zero		1


	//   ....[18]....
        /*01b8*/ 	.word	0x00001b10
        /*01bc*/ 	.word	0x000000ff
        /*01c0*/ 	.word	0x00000000
        /*01c4*/ 	.short	0x010a
        /*01c6*/ 	.byte	0x05
	.zero		1


	//   ....[19]....
        /*01c8*/ 	.word	0x00003140
        /*01cc*/ 	.word	0x000000ff
        /*01d0*/ 	.word	0x00000000
        /*01d4*/ 	.short	0x010a
        /*01d6*/ 	.byte	0x13
	.zero		1


	//   ....[20]....
        /*01d8*/ 	.word	0x00003180
        /*01dc*/ 	.word	0x000000ff
        /*01e0*/ 	.word	0x00000000
        /*01e4*/ 	.short	0x010a
        /*01e6*/ 	.byte	0x13
	.zero		1


	//   ....[21]....
        /*01e8*/ 	.word	0x00004560
        /*01ec*/ 	.word	0x00000015
        /*01f0*/ 	.word	0x00000000
        /*01f4*/ 	.short	0x0101
        /*01f6*/ 	.byte	0x3f
	.zero		1


	//   ....[22]....
        /*01f8*/ 	.word	0x00004a60
        /*01fc*/ 	.word	0x00000013
        /*0200*/ 	.word	0x00000000
        /*0204*/ 	.short	0x0101
        /*0206*/ 	.byte	0x09
	.zero		1


	//   ....[23]....
        /*0208*/ 	.word	0x00004b70
        /*020c*/ 	.word	0x00000013
        /*0210*/ 	.word	0x00000000
        /*0214*/ 	.short	0x0101
        /*0216*/ 	.byte	0x3f
	.zero		1


	//   ....[24]....
        /*0218*/ 	.word	0x00004c30
        /*021c*/ 	.word	0x000000ff
        /*0220*/ 	.word	0x00000008
        /*0224*/ 	.short	0x010a
        /*0226*/ 	.byte	0x0b
	.zero		1


	//   ....[25]....
        /*0228*/ 	.word	0x00008f90
        /*022c*/ 	.word	0x00000004
        /*0230*/ 	.word	0x00000000
        /*0234*/ 	.short	0x0101
        /*0236*/ 	.byte	0x09
	.zero		1


	//   ....[26]....
        /*0238*/ 	.word	0x000098a0
        /*023c*/ 	.word	0x00000013
        /*0240*/ 	.word	0x00000028
        /*0244*/ 	.short	0x010a
        /*0246*/ 	.byte	0x3f
	.zero		1


	//   ....[27]....
        /*0248*/ 	.word	0x00009cf0
        /*024c*/ 	.word	0x0000000a
        /*0250*/ 	.word	0x00000088
        /*0254*/ 	.short	0x0101
        /*0256*/ 	.byte	0x3f
	.zero		1


	//   ....[28]....
        /*0258*/ 	.word	0x0000a450
        /*025c*/ 	.word	0x00000005
        /*0260*/ 	.word	0x00000000
        /*0264*/ 	.short	0x010a
        /*0266*/ 	.byte	0x3f
	.zero		1


	//   ....[29]....
        /*0268*/ 	.word	0x0000a4d0
        /*026c*/ 	.word	0x00000007
        /*0270*/ 	.word	0x00000000
        /*0274*/ 	.short	0x010a
        /*0276*/ 	.byte	0x3f
	.zero		1


	//   ....[30]....
        /*0278*/ 	.word	0x0000a560
        /*027c*/ 	.word	0x00000008
        /*0280*/ 	.word	0x00000000
        /*0284*/ 	.short	0x010a
        /*0286*/ 	.byte	0x3f
	.zero		1


	//   ....[31]....
        /*0288*/ 	.word	0x0000a5f0
        /*028c*/ 	.word	0x0000000b
        /*0290*/ 	.word	0x00000000
        /*0294*/ 	.short	0x010a
        /*0296*/ 	.byte	0x3f
	.zero		1


	//   ....[32]....
        /*0298*/ 	.word	0x0000a680
        /*029c*/ 	.word	0x00000003
        /*02a0*/ 	.word	0x00000000
        /*02a4*/ 	.short	0x010a
        /*02a6*/ 	.byte	0x3f
	.zero		1


	//   ....[33]....
        /*02a8*/ 	.word	0x0000a6f0
        /*02ac*/ 	.word	0x00000013
        /*02b0*/ 	.word	0xfffffff8
        /*02b4*/ 	.short	0x010a
        /*02b6*/ 	.byte	0x3f
	.zero		1


	//   ....[34]....
        /*02b8*/ 	.word	0x0000a750
        /*02bc*/ 	.word	0x00000013
        /*02c0*/ 	.word	0x00000000
        /*02c4*/ 	.short	0x010a
        /*02c6*/ 	.byte	0x3f
	.zero		1


	//   ....[35]....
        /*02c8*/ 	.word	0x0000a7b0
        /*02cc*/ 	.word	0x00000015
        /*02d0*/ 	.word	0x00000000
        /*02d4*/ 	.short	0x010a
        /*02d6*/ 	.byte	0x3f
	.zero		1


	//   ....[36]....
        /*02d8*/ 	.word	0x0000a810
        /*02dc*/ 	.word	0x00000013
        /*02e0*/ 	.word	0x00000008
        /*02e4*/ 	.short	0x010a
        /*02e6*/ 	.byte	0x3f
	.zero		1


	//   ....[37]....
        /*02e8*/ 	.word	0x0000a8e0
        /*02ec*/ 	.word	0x00000013
        /*02f0*/ 	.word	0x00000028
        /*02f4*/ 	.short	0x010a
        /*02f6*/ 	.byte	0x3f
	.zero		1


	//   ....[38]....
        /*02f8*/ 	.word	0x0000a9c0
        /*02fc*/ 	.word	0x00000005
        /*0300*/ 	.word	0x00000000
        /*0304*/ 	.short	0x010a
        /*0306*/ 	.byte	0x3f
	.zero		1


	//   ....[39]....
        /*0308*/ 	.word	0x0000aa10
        /*030c*/ 	.word	0x00000007
        /*0310*/ 	.word	0x00000000
        /*0314*/ 	.short	0x010a
        /*0316*/ 	.byte	0x3f
	.zero		1


	//   ....[40]....
        /*0318*/ 	.word	0x0000aa60
        /*031c*/ 	.word	0x00000008
        /*0320*/ 	.word	0x00000000
        /*0324*/ 	.short	0x010a
        /*0326*/ 	.byte	0x3f
	.zero		1


	//   ....[41]....
        /*0328*/ 	.word	0x0000aab0
        /*032c*/ 	.word	0x0000000b
        /*0330*/ 	.word	0x00000000
        /*0334*/ 	.short	0x010a
        /*0336*/ 	.byte	0x3f
	.zero		1


	//----- nvinfo : EIATTR_NUM_MBARRIERS
	.align		4
.L_28:
        /*0338*/ 	.byte	0x03, 0x38
        /*033a*/ 	.short	0x0010


	//----- nvinfo : EIATTR_EXIT_INSTR_OFFSETS
	.align		4
        /*033c*/ 	.byte	0x04, 0x1c
        /*033e*/ 	.short	(.L_30 - .L_29)


	//   ....[0]....
.L_29:
        /*0340*/ 	.word	0x000013c0


	//   ....[1]....
        /*0344*/ 	.word	0x00001420


	//   ....[2]....
        /*0348*/ 	.word	0x000095a0


	//   ....[3]....
        /*034c*/ 	.word	0x000095d0


	//   ....[4]....
        /*0350*/ 	.word	0x0000a6d0


	//----- nvinfo : EIATTR_MAX_THREADS
	.align		4
.L_30:
        /*0354*/ 	.byte	0x04, 0x05
        /*0356*/ 	.short	(.L_32 - .L_31)
.L_31:
        /*0358*/ 	.word	0x00000180
        /*035c*/ 	.word	0x00000001
        /*0360*/ 	.word	0x00000001


	//----- nvinfo : EIATTR_CRS_STACK_SIZE
	.align		4
.L_32:
        /*0364*/ 	.byte	0x04, 0x1e
        /*0366*/ 	.short	(.L_34 - .L_33)
.L_33:
        /*0368*/ 	.word	0x00000000


	//----- nvinfo : EIATTR_CBANK_PARAM_SIZE
	.align		4
.L_34:
        /*036c*/ 	.byte	0x03, 0x19
        /*036e*/ 	.short	0x0470


	//----- nvinfo : EIATTR_PARAM_CBANK
	.align		4
        /*0370*/ 	.byte	0x04, 0x0a
        /*0372*/ 	.short	(.L_36 - .L_35)
	.align		4
.L_35:
        /*0374*/ 	.word	index@(.nv.constant0._ZN7cutlass13device_kernelINS_4gemm6kernel13GemmUniversalIN4cute5tupleIJiiiiEEENS1_10collective13CollectiveMmaINS1_37MainloopSm90TmaGmmaWarpSpecializedFP8ILi5ENS5_IJNS4_1CILi2EEENSA_ILi1EEESC_EEENS1_32KernelTmaWarpSpecializedPingpongEEENS5_IJNSA_ILi64EEENSA_ILi112EEENSA_ILi256EEEEEENS_12float_e4m3_tENS5_IJlSC_lEEESK_SL_NS4_8TiledMMAINS4_8MMA_AtomIJNS4_4SM904GMMA30MMA_64x16x32_F32E4M3E4M3_SS_TNILNSP_7ScaleInE1ELSR_1EEEEEENS4_6LayoutINS5_IJSC_SC_SC_EEENS5_IJNSA_ILi0EEESW_SW_EEEEENS5_IJNS4_10UnderscoreESZ_SZ_EEEEENS4_13SM90_TMA_LOADENS4_14ComposedLayoutINS4_7SwizzleILi3ELi4ELi3EEENS4_18smem_ptr_flag_bitsILi8EEENSU_INS5_IJNSA_ILi8EEENSA_ILi128EEEEEENS5_IJS19_SC_EEEEEEEvNS4_8identityENS4_23SM90_TMA_LOAD_MULTICASTES1D_vS1E_EENS_8epilogue10collective6detail29Sm90TmaWarpSpecializedAdapterINS1I_15DefaultEpilogueISK_SL_SL_NS1H_6thread17LinearCombinationISK_Li1EffLNS1M_9ScaleType4KindE0ELNS_15FloatRoundStyleE2ESK_EENS1_15EpilogueDefaultEEEEEvvEEEEvNT_6ParamsE)
        /*0378*/ 	.short	0x0210
        /*037a*/ 	.short	0x0470


	//----- nvinfo : EIATTR_SW_WAR
	.align		4
.L_36:
        /*037c*/ 	.byte	0x04, 0x36
        /*037e*/ 	.short	(.L_38 - .L_37)
.L_37:
        /*0380*/ 	.word	0x00000008
.L_38:


//--------------------- .nv.callgraph             --------------------------
	.section	.nv.callgraph,"",@"SHT_CUDA_CALLGRAPH"
	.align	4
	.sectionentsize	8
	.align		4
        /*0000*/ 	.word	0x00000000
	.align		4
        /*0004*/ 	.word	0xffffffff
	.align		4
        /*0008*/ 	.word	0x00000000
	.align		4
        /*000c*/ 	.word	0xfffffffe
	.align		4
        /*0010*/ 	.word	0x00000000
	.align		4
        /*0014*/ 	.word	0xfffffffd
	.align		4
        /*0018*/ 	.word	0x00000000
	.align		4
        /*001c*/ 	.word	0xfffffffc


//--------------------- .nv.constant4             --------------------------
	.section	.nv.constant4,"a",@progbits
	.align	8
	.align		8
.nv.constant4:
        /*0000*/ 	.dword	_ZN39_INTERNAL_8c238fe3_4_k_cu_8a711447_64884cuda3std3__45__cpo5beginE
	.align		8
        /*0008*/ 	.dword	_ZN39_INTERNAL_8c238fe3_4_k_cu_8a711447_64884cuda3std3__45__cpo3endE
	.align		8
        /*0010*/ 	.dword	_ZN39_INTERNAL_8c238fe3_4_k_cu_8a711447_64884cuda3std3__45__cpo6cbeginE
	.align		8
        /*0018*/ 	.dword	_ZN39_INTERNAL_8c238fe3_4_k_cu_8a711447_64884cuda3std3__45__cpo4cendE
	.align		8
        /*0020*/ 	.dword	_ZN39_INTERNAL_8c238fe3_4_k_cu_8a711447_64884cuda3std3__441_GLOBAL__N__8c238fe3_4_k_cu_8a711447_64886ignoreE
	.align		8
        /*0028*/ 	.dword	_ZN39_INTERNAL_8c238fe3_4_k_cu_8a711447_64884cuda3std3__419piecewise_constructE
	.align		8
        /*0030*/ 	.dword	_ZN39_INTERNAL_8c238fe3_4_k_cu_8a711447_64884cuda3std3__48in_placeE
	.align		8
        /*0038*/ 	.dword	_ZN39_INTERNAL_8c238fe3_4_k_cu_8a711447_64884cuda3std6ranges3__45__cpo4swapE
	.align		8
        /*0040*/ 	.dword	_ZN39_INTERNAL_8c238fe3_4_k_cu_8a711447_64884cuda3std6ranges3__45__cpo9iter_moveE
	.align		8
        /*0048*/ 	.dword	_ZN39_INTERNAL_8c238fe3_4_k_cu_8a711447_64884cute7productE
	.align		8
        /*0050*/ 	.dword	_ZN39_INTERNAL_8c238fe3_4_k_cu_8a711447_64884cute1_E


//--------------------- .text._ZN7cutlass13device_kernelINS_4gemm6kernel13GemmUniversalIN4cute5tupleIJiiiiEEENS1_10collective13CollectiveMmaINS1_37MainloopSm90TmaGmmaWarpSpecializedFP8ILi5ENS5_IJNS4_1CILi2EEENSA_ILi1EEESC_EEENS1_32KernelTmaWarpSpecializedPingpongEEENS5_IJNSA_ILi64EEENSA_ILi112EEENSA_ILi256EEEEEENS_12float_e4m3_tENS5_IJlSC_lEEESK_SL_NS4_8TiledMMAINS4_8MMA_AtomIJNS4_4SM904GMMA30MMA_64x16x32_F32E4M3E4M3_SS_TNILNSP_7ScaleInE1ELSR_1EEEEEENS4_6LayoutINS5_IJSC_SC_SC_EEENS5_IJNSA_ILi0EEESW_SW_EEEEENS5_IJNS4_10UnderscoreESZ_SZ_EEEEENS4_13SM90_TMA_LOADENS4_14ComposedLayoutINS4_7SwizzleILi3ELi4ELi3EEENS4_18smem_ptr_flag_bitsILi8EEENSU_INS5_IJNSA_ILi8EEENSA_ILi128EEEEEENS5_IJS19_SC_EEEEEEEvNS4_8identityENS4_23SM90_TMA_LOAD_MULTICASTES1D_vS1E_EENS_8epilogue10collective6detail29Sm90TmaWarpSpecializedAdapterINS1I_15DefaultEpilogueISK_SL_SL_NS1H_6thread17LinearCombinationISK_Li1EffLNS1M_9ScaleType4KindE0ELNS_15FloatRoundStyleE2ESK_EENS1_15EpilogueDefaultEEEEEvvEEEEvNT_6ParamsE --------------------------
	.section	.text._ZN7cutlass13device_kernelINS_4gemm6kernel13GemmUniversalIN4cute5tupleIJiiiiEEENS1_10collective13CollectiveMmaINS1_37MainloopSm90TmaGmmaWarpSpecializedFP8ILi5ENS5_IJNS4_1CILi2EEENSA_ILi1EEESC_EEENS1_32KernelTmaWarpSpecializedPingpongEEENS5_IJNSA_ILi64EEENSA_ILi112EEENSA_ILi256EEEEEENS_12float_e4m3_tENS5_IJlSC_lEEESK_SL_NS4_8TiledMMAINS4_8MMA_AtomIJNS4_4SM904GMMA30MMA_64x16x32_F32E4M3E4M3_SS_TNILNSP_7ScaleInE1ELSR_1EEEEEENS4_6LayoutINS5_IJSC_SC_SC_EEENS5_IJNSA_ILi0EEESW_SW_EEEEENS5_IJNS4_10UnderscoreESZ_SZ_EEEEENS4_13SM90_TMA_LOADENS4_14ComposedLayoutINS4_7SwizzleILi3ELi4ELi3EEENS4_18smem_ptr_flag_bitsILi8EEENSU_INS5_IJNSA_ILi8EEENSA_ILi128EEEEEENS5_IJS19_SC_EEEEEEEvNS4_8identityENS4_23SM90_TMA_LOAD_MULTICASTES1D_vS1E_EENS_8epilogue10collective6detail29Sm90TmaWarpSpecializedAdapterINS1I_15DefaultEpilogueISK_SL_SL_NS1H_6thread17LinearCombinationISK_Li1EffLNS1M_9ScaleType4KindE0ELNS_15FloatRoundStyleE2ESK_EENS1_15EpilogueDefaultEEEEEvvEEEEvNT_6ParamsE,"ax",@progbits
	.align	128
.text._ZN7cutlass13device_kernelINS_4gemm6kernel13GemmUniversalIN4cute5tupleIJiiiiEEENS1_10collective13CollectiveMmaINS1_37MainloopSm90TmaGmmaWarpSpecializedFP8ILi5ENS5_IJNS4_1CILi2EEENSA_ILi1EEESC_EEENS1_32KernelTmaWarpSpecializedPingpongEEENS5_IJNSA_ILi64EEENSA_ILi112EEENSA_ILi256EEEEEENS_12float_e4m3_tENS5_IJlSC_lEEESK_SL_NS4_8TiledMMAINS4_8MMA_AtomIJNS4_4SM904GMMA30MMA_64x16x32_F32E4M3E4M3_SS_TNILNSP_7ScaleInE1ELSR_1EEEEEENS4_6LayoutINS5_IJSC_SC_SC_EEENS5_IJNSA_ILi0EEESW_SW_EEEEENS5_IJNS4_10UnderscoreESZ_SZ_EEEEENS4_13SM90_TMA_LOADENS4_14ComposedLayoutINS4_7SwizzleILi3ELi4ELi3EEENS4_18smem_ptr_flag_bitsILi8EEENSU_INS5_IJNSA_ILi8EEENSA_ILi128EEEEEENS5_IJS19_SC_EEEEEEEvNS4_8identityENS4_23SM90_TMA_LOAD_MULTICASTES1D_vS1E_EENS_8epilogue10collective6detail29Sm90TmaWarpSpecializedAdapterINS1I_15DefaultEpilogueISK_SL_SL_NS1H_6thread17LinearCombinationISK_Li1EffLNS1M_9ScaleType4KindE0ELNS_15FloatRoundStyleE2ESK_EENS1_15EpilogueDefaultEEEEEvvEEEEvNT_6ParamsE:
        .type           _ZN7cutlass13device_kernelINS_4gemm6kernel13GemmUniversalIN4cute5tupleIJiiiiEEENS1_10collective13CollectiveMmaINS1_37MainloopSm90TmaGmmaWarpSpecializedFP8ILi5ENS5_IJNS4_1CILi2EEENSA_ILi1EEESC_EEENS1_32KernelTmaWarpSpecializedPingpongEEENS5_IJNSA_ILi64EEENSA_ILi112EEENSA_ILi256EEEEEENS_12float_e4m3_tENS5_IJlSC_lEEESK_SL_NS4_8TiledMMAINS4_8MMA_AtomIJNS4_4SM904GMMA30MMA_64x16x32_F32E4M3E4M3_SS_TNILNSP_7ScaleInE1ELSR_1EEEEEENS4_6LayoutINS5_IJSC_SC_SC_EEENS5_IJNSA_ILi0EEESW_SW_EEEEENS5_IJNS4_10UnderscoreESZ_SZ_EEEEENS4_13SM90_TMA_LOADENS4_14ComposedLayoutINS4_7SwizzleILi3ELi4ELi3EEENS4_18smem_ptr_flag_bitsILi8EEENSU_INS5_IJNSA_ILi8EEENSA_ILi128EEEEEENS5_IJS19_SC_EEEEEEEvNS4_8identityENS4_23SM90_TMA_LOAD_MULTICASTES1D_vS1E_EENS_8epilogue10collective6detail29Sm90TmaWarpSpecializedAdapterINS1I_15DefaultEpilogueISK_SL_SL_NS1H_6thread17LinearCombinationISK_Li1EffLNS1M_9ScaleType4KindE0ELNS_15FloatRoundStyleE2ESK_EENS1_15EpilogueDefaultEEEEEvvEEEEvNT_6ParamsE,@function
        .size           _ZN7cutlass13device_kernelINS_4gemm6kernel13GemmUniversalIN4cute5tupleIJiiiiEEENS1_10collective13CollectiveMmaINS1_37MainloopSm90TmaGmmaWarpSpecializedFP8ILi5ENS5_IJNS4_1CILi2EEENSA_ILi1EEESC_EEENS1_32KernelTmaWarpSpecializedPingpongEEENS5_IJNSA_ILi64EEENSA_ILi112EEENSA_ILi256EEEEEENS_12float_e4m3_tENS5_IJlSC_lEEESK_SL_NS4_8TiledMMAINS4_8MMA_AtomIJNS4_4SM904GMMA30MMA_64x16x32_F32E4M3E4M3_SS_TNILNSP_7ScaleInE1ELSR_1EEEEEENS4_6LayoutINS5_IJSC_SC_SC_EEENS5_IJNSA_ILi0EEESW_SW_EEEEENS5_IJNS4_10UnderscoreESZ_SZ_EEEEENS4_13SM90_TMA_LOADENS4_14ComposedLayoutINS4_7SwizzleILi3ELi4ELi3EEENS4_18smem_ptr_flag_bitsILi8EEENSU_INS5_IJNSA_ILi8EEENSA_ILi128EEEEEENS5_IJS19_SC_EEEEEEEvNS4_8identityENS4_23SM90_TMA_LOAD_MULTICASTES1D_vS1E_EENS_8epilogue10collective6detail29Sm90TmaWarpSpecializedAdapterINS1I_15DefaultEpilogueISK_SL_SL_NS1H_6thread17LinearCombinationISK_Li1EffLNS1M_9ScaleType4KindE0ELNS_15FloatRoundStyleE2ESK_EENS1_15EpilogueDefaultEEEEEvvEEEEvNT_6ParamsE,(.L_x_194 - _ZN7cutlass13device_kernelINS_4gemm6kernel13GemmUniversalIN4cute5tupleIJiiiiEEENS1_10collective13CollectiveMmaINS1_37MainloopSm90TmaGmmaWarpSpecializedFP8ILi5ENS5_IJNS4_1CILi2EEENSA_ILi1EEESC_EEENS1_32KernelTmaWarpSpecializedPingpongEEENS5_IJNSA_ILi64EEENSA_ILi112EEENSA_ILi256EEEEEENS_12float_e4m3_tENS5_IJlSC_lEEESK_SL_NS4_8TiledMMAINS4_8MMA_AtomIJNS4_4SM904GMMA30MMA_64x16x32_F32E4M3E4M3_SS_TNILNSP_7ScaleInE1ELSR_1EEEEEENS4_6LayoutINS5_IJSC_SC_SC_EEENS5_IJNSA_ILi0EEESW_SW_EEEEENS5_IJNS4_10UnderscoreESZ_SZ_EEEEENS4_13SM90_TMA_LOADENS4_14ComposedLayoutINS4_7SwizzleILi3ELi4ELi3EEENS4_18smem_ptr_flag_bitsILi8EEENSU_INS5_IJNSA_ILi8EEENSA_ILi128EEEEEENS5_IJS19_SC_EEEEEEEvNS4_8identityENS4_23SM90_TMA_LOAD_MULTICASTES1D_vS1E_EENS_8epilogue10collective6detail29Sm90TmaWarpSpecializedAdapterINS1I_15DefaultEpilogueISK_SL_SL_NS1H_6thread17LinearCombinationISK_Li1EffLNS1M_9ScaleType4KindE0ELNS_15FloatRoundStyleE2ESK_EENS1_15EpilogueDefaultEEEEEvvEEEEvNT_6ParamsE)
        .other          _ZN7cutlass13device_kernelINS_4gemm6kernel13GemmUniversalIN4cute5tupleIJiiiiEEENS1_10collective13CollectiveMmaINS1_37MainloopSm90TmaGmmaWarpSpecializedFP8ILi5ENS5_IJNS4_1CILi2EEENSA_ILi1EEESC_EEENS1_32KernelTmaWarpSpecializedPingpongEEENS5_IJNSA_ILi64EEENSA_ILi112EEENSA_ILi256EEEEEENS_12float_e4m3_tENS5_IJlSC_lEEESK_SL_NS4_8TiledMMAINS4_8MMA_AtomIJNS4_4SM904GMMA30MMA_64x16x32_F32E4M3E4M3_SS_TNILNSP_7ScaleInE1ELSR_1EEEEEENS4_6LayoutINS5_IJSC_SC_SC_EEENS5_IJNSA_ILi0EEESW_SW_EEEEENS5_IJNS4_10UnderscoreESZ_SZ_EEEEENS4_13SM90_TMA_LOADENS4_14ComposedLayoutINS4_7SwizzleILi3ELi4ELi3EEENS4_18smem_ptr_flag_bitsILi8EEENSU_INS5_IJNSA_ILi8EEENSA_ILi128EEEEEENS5_IJS19_SC_EEEEEEEvNS4_8identityENS4_23SM90_TMA_LOAD_MULTICASTES1D_vS1E_EENS_8epilogue10collective6detail29Sm90TmaWarpSpecializedAdapterINS1I_15DefaultEpilogueISK_SL_SL_NS1H_6thread17LinearCombinationISK_Li1EffLNS1M_9ScaleType4KindE0ELNS_15FloatRoundStyleE2ESK_EENS1_15EpilogueDefaultEEEEEvvEEEEvNT_6ParamsE,@"STO_CUDA_ENTRY STV_DEFAULT"
_ZN7cutlass13device_kernelINS_4gemm6kernel13GemmUniversalIN4cute5tupleIJiiiiEEENS1_10collective13CollectiveMmaINS1_37MainloopSm90TmaGmmaWarpSpecializedFP8ILi5ENS5_IJNS4_1CILi2EEENSA_ILi1EEESC_EEENS1_32KernelTmaWarpSpecializedPingpongEEENS5_IJNSA_ILi64EEENSA_ILi112EEENSA_ILi256EEEEEENS_12float_e4m3_tENS5_IJlSC_lEEESK_SL_NS4_8TiledMMAINS4_8MMA_AtomIJNS4_4SM904GMMA30MMA_64x16x32_F32E4M3E4M3_SS_TNILNSP_7ScaleInE1ELSR_1EEEEEENS4_6LayoutINS5_IJSC_SC_SC_EEENS5_IJNSA_ILi0EEESW_SW_EEEEENS5_IJNS4_10UnderscoreESZ_SZ_EEEEENS4_13SM90_TMA_LOADENS4_14ComposedLayoutINS4_7SwizzleILi3ELi4ELi3EEENS4_18smem_ptr_flag_bitsILi8EEENSU_INS5_IJNSA_ILi8EEENSA_ILi128EEEEEENS5_IJS19_SC_EEEEEEEvNS4_8identityENS4_23SM90_TMA_LOAD_MULTICASTES1D_vS1E_EENS_8epilogue10collective6detail29Sm90TmaWarpSpecializedAdapterINS1I_15DefaultEpilogueISK_SL_SL_NS1H_6thread17LinearCombinationISK_Li1EffLNS1M_9ScaleType4KindE0ELNS_15FloatRoundStyleE2ESK_EENS1_15EpilogueDefaultEEEEEvvEEEEvNT_6ParamsE:
[----:B------:R-:W-:Y:S01]  /*0000*/  LDC R1, c[0x0][0x28] ;  /* 0x00000a00ff017b82 */ /* 0x000fe20000000800 */
[----:B------:R-:W0:Y:S01]  /*0010*/  S2R R11, SR_TID.X ;  /* 0x00000000000b7919 */ /* 0x000e220000002100 */
[----:B------:R-:W-:Y:S01]  /*0020*/  ELECT P0, URZ, PT ;  /* 0x00000000003f782f */ /* 0x000fe20003800000 */
[----:B------:R-:W-:Y:S01]  /*0030*/  BSSY B0, `(.L_x_0) ;  /* 0x000000f000007945 */ /* 0x000fe20003800000 */
[--C-:B0-----:R-:W-:Y:S02]  /*0040*/  SHF.R.U32.HI R0, RZ, 0x5, R11.reuse ;  /* 0x00000005ff007819 */ /* 0x101fe4000001160b */
[----:B------:R-:W-:-:S03]  /*0050*/  SHF.R.U32.HI R5, RZ, 0x7, R11 ;  /* 0x00000007ff057819 */ /* 0x000fc6000001160b */
[----:B------:R-:W0:Y:S04]  /*0060*/  SHFL.IDX PT, R2, R0, RZ, 0x1f ;  /* 0x00001fff00027589 */ /* 0x000e2800000e0000 */
[----:B------:R1:W2:Y:S01]  /*0070*/  SHFL.IDX PT, R6, R5, RZ, 0x1f ;  /* 0x00001fff05067589 */ /* 0x0002a200000e0000 */
[----:B0-----:R-:W-:-:S13]  /*0080*/  ISETP.NE.OR P0, PT, R2, RZ, !P0 ;  /* 0x000000ff0200720c */ /* 0x001fda0004705670 */
[----:B-12---:R-:W-:Y:S05]  /*0090*/  @P0 BRA `(.L_x_1) ;  /* 0x0000000000200947 */ /* 0x006fea0003800000 */
[----:B------:R-:W-:Y:S02]  /*00a0*/  ULDC.64 UR4, c[0x0][0x198] ;  /* 0x0000660000047ab9 */ /* 0x000fe40000000a00 */
[----:B------:R-:W-:Y:S02]  /*00b0*/  UIADD3 UR6, UP0, UR4, 0xf0, URZ ;  /* 0x000000f004067890 */ /* 0x000fe4000ff1e03f */
[----:B------:R-:W-:Y:S02]  /*00c0*/  UIADD3 UR4, UP1, UR4, 0x1f0, URZ ;  /* 0x000001f004047890 */ /* 0x000fe4000ff3e03f */
[----:B------:R-:W-:Y:S02]  /*00d0*/  UIADD3.X UR7, URZ, UR5, URZ, UP0, !UPT ;  /* 0x000000053f077290 */ /* 0x000fe400087fe43f */
[----:B------:R-:W-:-:S07]  /*00e0*/  UIADD3.X UR5, URZ, UR5, URZ, UP1, !UPT ;  /* 0x000000053f057290 */ /* 0x000fce0008ffe43f */
[----:B------:R0:W-:Y:S02]  /*00f0*/  UTMACCTL.PF [UR6] ;  /* 0x00000000060079b9 */ /* 0x0001e40008040000 */
[----:B------:R0:W-:Y:S02]  /*0100*/  UTMACCTL.PF [UR4] ;  /* 0x00000000040079b9 */ /* 0x0001e40008040000 */
[----:B0-----:R-:W-:Y:S01]  /*0110*/  NOP ;  /* 0x0000000000007918 */ /* 0x001fe20000000000 */
.L_x_1:
[----:B------:R-:W-:Y:S05]  /*0120*/  BSYNC B0 ;  /* 0x0000000000007941 */ /* 0x000fea0003800000 */
.L_x_0:
[----:B------:R-:W0:Y:S02]  /*0130*/  SHFL.IDX PT, R7, R0, RZ, 0x1f ;  /* 0x00001fff00077589 */ /* 0x000e2400000e0000 */
[----:B0-----:R-:W-:-:S13]  /*0140*/  ISETP.NE.AND P0, PT, R7, RZ, PT ;  /* 0x000000ff0700720c */ /* 0x001fda0003f05270 */
[----:B------:R-:W-:Y:S05]  /*0150*/  @P0 BRA `(.L_x_2) ;  /* 0x0000000000600947 */ /* 0x000fea0003800000 */
[----:B------:R-:W0:Y:S01]  /*0160*/  S2UR UR8, SR_CgaCtaId ;  /* 0x00000000000879c3 */ /* 0x000e220000008800 */
[----:B------:R-:W-:Y:S01]  /*0170*/  UMOV UR4, 0x400 ;  /* 0x0000040000047882 */ /* 0x000fe20000000000 */
[----:B------:R-:W-:Y:S01]  /*0180*/  UMOV UR5, 0x1 ;  /* 0x0000000100057882 */ /* 0x000fe20000000000 */
[----:B------:R-:W-:Y:S01]  /*0190*/  UMOV UR6, 0x2 ;  /* 0x0000000200067882 */ /* 0x000fe20000000000 */
[----:B------:R-:W-:Y:S01]  /*01a0*/  ELECT P0, URZ, PT ;  /* 0x00000000003f782f */ /* 0x000fe20003800000 */
[----:B------:R-:W-:-:S04]  /*01b0*/  UIADD3 UR6, -UR6, 0x100000, URZ ;  /* 0x0010000006067890 */ /* 0x000fc8000fffe13f */
[----:B------:R-:W-:Y:S02]  /*01c0*/  USHF.L.U32 UR7, UR6, 0xb, URZ ;  /* 0x0000000b06077899 */ /* 0x000fe4000800063f */
[----:B------:R-:W-:Y:S02]  /*01d0*/  USHF.L.U32 UR6, UR6, 0x1, URZ ;  /* 0x0000000106067899 */ /* 0x000fe4000800063f */
[----:B0-----:R-:W-:Y:S02]  /*01e0*/  ULEA UR8, UR8, UR4, 0x18 ;  /* 0x0000000408087291 */ /* 0x001fe4000f8ec03f */
[----:B------:R-:W-:-:S04]  /*01f0*/  UIADD3 UR4, -UR5, 0x100000, URZ ;  /* 0x0010000005047890 */ /* 0x000fc8000fffe13f */
[----:B------:R-:W-:Y:S02]  /*0200*/  USHF.L.U32 UR5, UR4, 0xb, URZ ;  /* 0x0000000b04057899 */ /* 0x000fe4000800063f */
[----:B------:R-:W-:Y:S01]  /*0210*/  USHF.L.U32 UR4, UR4, 0x1, URZ ;  /* 0x0000000104047899 */ /* 0x000fe2000800063f */
[----:B------:R-:W0:Y:S11]  /*0220*/  FENCE.VIEW.ASYNC.S ;  /* 0x00000000000073c6 */ /* 0x000e360000000000 */
[----:B0-----:R0:W1:Y:S01]  /*0230*/  SYNCS.EXCH.64 URZ, [UR8], UR4 ;  /* 0x00000004083f75b2 */ /* 0x0010620008000100 */
[----:B------:R0:W2:Y:S01]  /*0240*/  SYNCS.EXCH.64 URZ, [UR8+0x28], UR6 ;  /* 0x00002806083f75b2 */ /* 0x0000a20008000100 */
[----:B------:R0:W3:Y:S01]  /*0250*/  SYNCS.EXCH.64 URZ, [UR8+0x8], UR4 ;  /* 0x00000804083f75b2 */ /* 0x0000e20008000100 */
[----:B------:R0:W4:Y:S01]  /*0260*/  SYNCS.EXCH.64 URZ, [UR8+0x30], UR6 ;  /* 0x00003006083f75b2 */ /* 0x0001220008000100 */
[----:B------:R0:W0:Y:S01]  /*0270*/  SYNCS.EXCH.64 URZ, [UR8+0x10], UR4 ;  /* 0x00001004083f75b2 */ /* 0x0000220008000100 */
[----:B------:R0:W0:Y:S01]  /*0280*/  SYNCS.EXCH.64 URZ, [UR8+0x38], UR6 ;  /* 0x00003806083f75b2 */ /* 0x0000220008000100 */
[----:B------:R0:W0:Y:S01]  /*0290*/  SYNCS.EXCH.64 URZ, [UR8+0x18], UR4 ;  /* 0x00001804083f75b2 */ /* 0x0000220008000100 */
[----:B------:R0:W0:Y:S01]  /*02a0*/  SYNCS.EXCH.64 URZ, [UR8+0x40], UR6 ;  /* 0x00004006083f75b2 */ /* 0x0000220008000100 */
[----:B------:R0:W0:Y:S01]  /*02b0*/  SYNCS.EXCH.64 URZ, [UR8+0x20], UR4 ;  /* 0x00002004083f75b2 */ /* 0x0000220008000100 */
[----:B------:R0:W0:Y:S01]  /*02c0*/  SYNCS.EXCH.64 URZ, [UR8+0x48], UR6 ;  /* 0x00004806083f75b2 */ /* 0x0000220008000100 */
[----:B------:R-:W-:Y:S01]  /*02d0*/  NOP ;  /* 0x0000000000007918 */ /* 0x000fe20000000000 */
.L_x_2:
[----:B------:R-:W5:Y:S01]  /*02e0*/  SHFL.IDX PT, R3, R0, RZ, 0x1f ;  /* 0x00001fff00037589 */ /* 0x000f6200000e0000 */
[----:B------:R-:W-:Y:S01]  /*02f0*/  SHF.R.S32.HI R4, RZ, 0x1f, R11 ;  /* 0x0000001fff047819 */ /* 0x000fe2000001140b */
[----:B------:R-:W1:Y:S01]  /*0300*/  S2UR UR13, SR_CTAID.X ;  /* 0x00000000000d79c3 */ /* 0x000e620000002500 */
[----:B------:R-:W-:Y:S01]  /*0310*/  ELECT P0, URZ, PT ;  /* 0x00000000003f782f */ /* 0x000fe20003800000 */
[----:B------:R1:W2:Y:S01]  /*0320*/  SHFL.IDX PT, R8, R0, RZ, 0x1f ;  /* 0x00001fff00087589 */ /* 0x0002a200000e0000 */
[----:B------:R-:W-:Y:S02]  /*0330*/  LEA.HI R4, R4, R11, RZ, 0x7 ;  /* 0x0000000b04047211 */ /* 0x000fe400078f38ff */
[----:B------:R-:W-:Y:S01]  /*0340*/  ELECT P1, URZ, PT ;  /* 0x00000000003f782f */ /* 0x000fe20003820000 */
[----:B------:R-:W-:Y:S01]  /*0350*/  NOP ;  /* 0x0000000000007918 */ /* 0x000fe20000000000 */
[----:B------:R-:W3:Y:S01]  /*0360*/  S2R R16, SR_CTAID.Y ;  /* 0x0000000000107919 */ /* 0x000ee20000002600 */
[----:B------:R-:W-:Y:S01]  /*0370*/  LOP3.LUT R4, R4, 0xffffff80, RZ, 0xc0, !PT ;  /* 0xffffff8004047812 */ /* 0x000fe200078ec0ff */
[----:B0-----:R-:W-:Y:S01]  /*0380*/  ULDC UR4, c[0x0][0x150] ;  /* 0x0000540000047ab9 */ /* 0x001fe20000000800 */
[----:B------:R-:W0:Y:S01]  /*0390*/  LDC R12, c[0x0][0x144] ;  /* 0x00005100ff0c7b82 */ /* 0x000e220000000800 */
[----:B------:R4:W0:Y:S01]  /*03a0*/  SHFL.IDX PT, R14, R5, RZ, 0x1f ;  /* 0x00001fff050e7589 */ /* 0x00082200000e0000 */
[----:B------:R-:W-:Y:S01]  /*03b0*/  UMOV UR12, 0x80 ;  /* 0x00000080000c7882 */ /* 0x000fe20000000000 */
[----:B------:R-:W-:Y:S01]  /*03c0*/  IMAD.IADD R10, R11, 0x1, -R4 ;  /* 0x000000010b0a7824 */ /* 0x000fe200078e0a04 */
[----:B------:R-:W-:Y:S01]  /*03d0*/  NOP ;  /* 0x0000000000007918 */ /* 0x000fe20000000000 */
[C---:B------:R-:W-:Y:S01]  /*03e0*/  VIADD R38, R6.reuse, 0xffffffff ;  /* 0xffffffff06267836 */ /* 0x040fe20000000000 */
[----:B------:R-:W-:-:S02]  /*03f0*/  ISETP.NE.AND P4, PT, R6, RZ, PT ;  /* 0x000000ff0600720c */ /* 0x000fc40003f85270 */
[----:B------:R-:W-:Y:S01]  /*0400*/  SHF.R.S32.HI R19, RZ, 0x1f, R10 ;  /* 0x0000001fff137819 */ /* 0x000fe2000001140a */
[----:B------:R-:W0:Y:S01]  /*0410*/  LDC R13, c[0x0][0x140] ;  /* 0x00005000ff0d7b82 */ /* 0x000e220000000800 */
[----:B------:R-:W-:Y:S02]  /*0420*/  ISETP.GE.U32.AND P6, PT, R38, 0x2, PT ;  /* 0x000000022600780c */ /* 0x000fe40003fc6070 */
[----:B-----5:R-:W-:Y:S02]  /*0430*/  ISETP.NE.OR P0, PT, R3, RZ, !P0 ;  /* 0x000000ff0300720c */ /* 0x020fe40004705670 */
[----:B------:R-:W-:Y:S02]  /*0440*/  LEA.HI R3, R19, R10, RZ, 0x3 ;  /* 0x0000000a13037211 */ /* 0x000fe400078f18ff */
[----:B-1----:R-:W-:Y:S01]  /*0450*/  I2FP.F32.U32 R4, UR13 ;  /* 0x0000000d00047c45 */ /* 0x002fe20008201000 */
[----:B------:R-:W1:Y:S01]  /*0460*/  LDC R27, c[0x0][0x148] ;  /* 0x00005200ff1b7b82 */ /* 0x000e620000000800 */
[----:B------:R-:W-:-:S02]  /*0470*/  SHF.R.S32.HI R0, RZ, 0x3, R3 ;  /* 0x00000003ff007819 */ /* 0x000fc40000011403 */
[----:B--2---:R-:W-:Y:S01]  /*0480*/  ISETP.NE.OR P1, PT, R8, RZ, !P1 ;  /* 0x000000ff0800720c */ /* 0x004fe20004f25670 */
[----:B------:R-:W-:Y:S01]  /*0490*/  FMUL R9, R4, UR4 ;  /* 0x0000000404097c20 */ /* 0x000fe20008400000 */
[----:B------:R-:W-:Y:S01]  /*04a0*/  SHF.R.S32.HI R3, RZ, 0x1f, R3 ;  /* 0x0000001fff037819 */ /* 0x000fe20000011403 */
[----:B------:R-:W-:Y:S01]  /*04b0*/  ULDC UR4, c[0x0][0x154] ;  /* 0x0000550000047ab9 */ /* 0x000fe20000000800 */
[----:B------:R-:W-:Y:S01]  /*04c0*/  SHF.R.S32.HI R8, RZ, 0x1f, R7 ;  /* 0x0000001fff087819 */ /* 0x000fe20000011407 */
[----:B------:R-:W-:Y:S01]  /*04d0*/  VOTEU.ALL UP1, P0 ;  /* 0x00000000003f7886 */ /* 0x000fe20000020000 */
[----:B------:R-:W-:Y:S01]  /*04e0*/  LEA.HI R4, R3, R0, RZ, 0x2 ;  /* 0x0000000003047211 */ /* 0x000fe200078f10ff */
[----:B------:R-:W2:Y:S01]  /*04f0*/  F2I.U32.TRUNC.NTZ R9, R9 ;  /* 0x0000000900097305 */ /* 0x000ea2000020f000 */
[----:B------:R-:W-:Y:S01]  /*0500*/  LEA.HI R8, R8, R7, RZ, 0x2 ;  /* 0x0000000708087211 */ /* 0x000fe200078f10ff */
[----:B------:R-:W-:Y:S01]  /*0510*/  VOTEU.ALL UP0, P0 ;  /* 0x00000000003f7886 */ /* 0x000fe20000000000 */
[----:B------:R-:W-:Y:S01]  /*0520*/  SHF.R.S32.HI R3, RZ, 0x1f, R2 ;  /* 0x0000001fff037819 */ /* 0x000fe20000011402 */
[----:B------:R-:W5:Y:S01]  /*0530*/  @!UP1 S2UR UR7, SR_CgaCtaId ;  /* 0x00000000000799c3 */ /* 0x000f620000008800 */
[----:B----4-:R-:W-:Y:S01]  /*0540*/  LOP3.LUT R5, R4, 0xfffffffc, RZ, 0xc0, !PT ;  /* 0xfffffffc04057812 */ /* 0x010fe200078ec0ff */
[----:B------:R-:W-:Y:S01]  /*0550*/  VOTEU.ALL UP2, P1 ;  /* 0x00000000003f7886 */ /* 0x000fe20000840000 */
[----:B------:R-:W-:Y:S01]  /*0560*/  LOP3.LUT R8, R8, 0x3ffffffc, RZ, 0xc0, !PT ;  /* 0x3ffffffc08087812 */ /* 0x000fe200078ec0ff */
[----:B------:R-:W-:Y:S01]  /*0570*/  @!UP1 UMOV UR6, 0x400 ;  /* 0x0000040000069882 */ /* 0x000fe20000000000 */
[----:B------:R-:W-:Y:S01]  /*0580*/  LEA.HI R3, R3, R2, RZ, 0x2 ;  /* 0x0000000203037211 */ /* 0x000fe200078f10ff */
[----:B------:R-:W-:Y:S01]  /*0590*/  IMAD.IADD R5, R0, 0x1, -R5 ;  /* 0x0000000100057824 */ /* 0x000fe200078e0a05 */
[----:B------:R-:W-:Y:S01]  /*05a0*/  @!UP2 UMOV UR9, 0x400 ;  /* 0x000004000009a882 */ /* 0x000fe20000000000 */
[----:B------:R-:W-:Y:S01]  /*05b0*/  IMAD.IADD R8, R7, 0x1, -R8 ;  /* 0x0000000107087824 */ /* 0x000fe200078e0a08 */
[----:B------:R-:W-:Y:S01]  /*05c0*/  LOP3.LUT R3, R3, 0xfffffffc, RZ, 0xc0, !PT ;  /* 0xfffffffc03037812 */ /* 0x000fe200078ec0ff */
[----:B------:R-:W4:Y:S01]  /*05d0*/  @!UP2 S2UR UR10, SR_CgaCtaId ;  /* 0x00000000000aa9c3 */ /* 0x000f220000008800 */
[----:B--2---:R-:W-:Y:S01]  /*05e0*/  IMAD.MOV R9, RZ, RZ, -R9 ;  /* 0x000000ffff097224 */ /* 0x004fe200078e0a09 */
[----:B------:R-:W-:Y:S01]  /*05f0*/  VOTEU.ALL UP3, P1 ;  /* 0x00000000003f7886 */ /* 0x000fe20000860000 */
[----:B------:R-:W-:Y:S01]  /*0600*/  IMAD R5, R8, 0x4, R5 ;  /* 0x0000000408057824 */ /* 0x000fe200078e0205 */
[----:B------:R-:W-:Y:S01]  /*0610*/  VOTEU.ALL UP4, P1 ;  /* 0x00000000003f7886 */ /* 0x000fe20000880000 */
[----:B------:R-:W-:Y:S01]  /*0620*/  IMAD.IADD R18, R2, 0x1, -R3 ;  /* 0x0000000102127824 */ /* 0x000fe200078e0a03 */
[----:B---3--:R-:W-:Y:S01]  /*0630*/  I2FP.F32.U32 R2, R16 ;  /* 0x0000001000027245 */ /* 0x008fe20000201000 */
[----:B0-----:R-:W-:Y:S01]  /*0640*/  IMAD R25, R12, R9, UR13 ;  /* 0x0000000d0c197e24 */ /* 0x001fe2000f8e0209 */
[C---:B------:R-:W-:Y:S01]  /*0650*/  LEA.HI R0, R5.reuse, R5, RZ, 0x1 ;  /* 0x0000000505007211 */ /* 0x040fe200078f08ff */
[C---:B------:R-:W-:Y:S01]  /*0660*/  IMAD.SHL.U32 R12, R5.reuse, 0x4, RZ ;  /* 0x00000004050c7824 */ /* 0x040fe200078e00ff */
[----:B------:R-:W-:Y:S01]  /*0670*/  VOTEU.ALL UP5, P1 ;  /* 0x00000000003f7886 */ /* 0x000fe200008a0000 */
[----:B------:R-:W-:Y:S01]  /*0680*/  FMUL R2, R2, UR4 ;  /* 0x0000000402027c20 */ /* 0x000fe20008400000 */
[----:B------:R-:W-:Y:S01]  /*0690*/  LOP3.LUT R0, R0, 0xfffffffe, RZ, 0xc0, !PT ;  /* 0xfffffffe00007812 */ /* 0x000fe200078ec0ff */
[----:B------:R-:W-:Y:S01]  /*06a0*/  UMOV UR4, 0x20 ;  /* 0x0000002000047882 */ /* 0x000fe20000000000 */
[----:B-----5:R-:W-:Y:S01]  /*06b0*/  @!UP1 ULEA UR8, UR7, UR6, 0x18 ;  /* 0x0000000607089291 */ /* 0x020fe2000f8ec03f */
[----:B------:R-:W-:Y:S01]  /*06c0*/  LOP3.LUT R12, R5, 0xc, R12, 0x78, !PT ;  /* 0x0000000c050c7812 */ /* 0x000fe200078e780c */
[----:B------:R-:W-:-:S04]  /*06d0*/  @!UP1 UIADD3 UR4, -UR4, 0x100000, URZ ;  /* 0x0010000004049890 */ /* 0x000fc8000fffe13f */
[----:B------:R-:W-:Y:S02]  /*06e0*/  @!UP1 USHF.L.U32 UR5, UR4, 0xb, URZ ;  /* 0x0000000b04059899 */ /* 0x000fe4000800063f */
[----:B------:R-:W-:Y:S01]  /*06f0*/  @!UP1 USHF.L.U32 UR4, UR4, 0x1, URZ ;  /* 0x0000000104049899 */ /* 0x000fe2000800063f */
[----:B------:R-:W-:Y:S01]  /*0700*/  IMAD.IADD R0, R5, 0x1, -R0 ;  /* 0x0000000105007824 */ /* 0x000fe200078e0a00 */
[----:B------:R-:W0:Y:S01]  /*0710*/  F2I.U32.TRUNC.NTZ R2, R2 ;  /* 0x0000000200027305 */ /* 0x000e22000020f000 */
[----:B------:R-:W-:-:S04]  /*0720*/  @!UP2 UIADD3 UR6, -UR12, 0x100000, URZ ;  /* 0x001000000c06a890 */ /* 0x000fc8000fffe13f */
[----:B------:R-:W-:Y:S02]  /*0730*/  @!UP2 USHF.L.U32 UR7, UR6, 0xb, URZ ;  /* 0x0000000b0607a899 */ /* 0x000fe4000800063f */
[----:B------:R-:W-:Y:S01]  /*0740*/  @!UP2 USHF.L.U32 UR6, UR6, 0x1, URZ ;  /* 0x000000010606a899 */ /* 0x000fe2000800063f */
[----:B------:R-:W-:Y:S01]  /*0750*/  ISETP.EQ.U32.AND P2, PT, R13, 0x1, PT ;  /* 0x000000010d00780c */ /* 0x000fe20003f42070 */
[----:B------:R-:W-:Y:S01]  /*0760*/  VOTEU.ALL UP1, P0 ;  /* 0x00000000003f7886 */ /* 0x000fe20000020000 */
[----:B------:R-:W-:Y:S01]  /*0770*/  ISETP.NE.AND P3, PT, R0, R25, PT ;  /* 0x000000190000720c */ /* 0x000fe20003f65270 */
[----:B------:R-:W-:Y:S01]  /*0780*/  IMAD.MOV.U32 R13, RZ, RZ, 0x1 ;  /* 0x00000001ff0d7424 */ /* 0x000fe200078e00ff */
[----:B----4-:R-:W-:Y:S01]  /*0790*/  @!UP2 ULEA UR9, UR10, UR9, 0x18 ;  /* 0x000000090a09a291 */ /* 0x010fe2000f8ec03f */
[----:B------:R-:W-:Y:S01]  /*07a0*/  LOP3.LUT P0, RZ, R10, 0x7, RZ, 0xc0, !PT ;  /* 0x000000070aff7812 */ /* 0x000fe2000780c0ff */
[----:B------:R-:W-:Y:S01]  /*07b0*/  VOTEU.ALL UP2, P1 ;  /* 0x00000000003f7886 */ /* 0x000fe20000840000 */
[----:B------:R-:W-:Y:S01]  /*07c0*/  ISETP.NE.AND P1, PT, R18, 0x3, PT ;  /* 0x000000031200780c */ /* 0x000fe20003f25270 */
[----:B------:R-:W2:Y:S02]  /*07d0*/  FENCE.VIEW.ASYNC.S ;  /* 0x00000000000073c6 */ /* 0x000ea40000000000 */
[----:B--2---:R2:W3:Y:S01]  /*07e0*/  @!UP0 SYNCS.EXCH.64 URZ, [UR8+0x80], UR4 ;  /* 0x00008004083f85b2 */ /* 0x0044e20008000100 */
[----:B------:R-:W-:-:S02]  /*07f0*/  ISETP.LT.U32.AND P0, PT, R12, 0x2, !P0 ;  /* 0x000000020c00780c */ /* 0x000fc40004701070 */
[----:B------:R-:W-:Y:S01]  /*0800*/  ISETP.EQ.OR P1, PT, R18, RZ, !P1 ;  /* 0x000000ff1200720c */ /* 0x000fe20004f22670 */
[----:B0-----:R-:W-:Y:S01]  /*0810*/  IMAD.MOV R24, RZ, RZ, -R2 ;  /* 0x000000ffff187224 */ /* 0x001fe200078e0a02 */
[----:B------:R-:W-:Y:S02]  /*0820*/  R2UR UR11, R14 ;  /* 0x000000000e0b72ca */ /* 0x000fe400000e0000 */
[----:B------:R-:W-:Y:S01]  /*0830*/  @P3 LEA.HI R0, R12, R12, RZ, 0x1 ;  /* 0x0000000c0c003211 */ /* 0x000fe200078f08ff */
[----:B-1----:R-:W-:Y:S01]  /*0840*/  IMAD R3, R27, R24, R16 ;  /* 0x000000181b037224 */ /* 0x002fe200078e0210 */
[----:B------:R-:W-:Y:S02]  /*0850*/  ISETP.EQ.AND P1, PT, R6, RZ, P1 ;  /* 0x000000ff0600720c */ /* 0x000fe40000f22270 */
[----:B------:R-:W-:Y:S02]  /*0860*/  @P3 SHF.R.S32.HI R0, RZ, 0x1, R0 ;  /* 0x00000001ff003819 */ /* 0x000fe40000011400 */
[----:B------:R-:W-:Y:S01]  /*0870*/  SEL R7, RZ, 0x1, !P1 ;  /* 0x00000001ff077807 */ /* 0x000fe20004800000 */
[----:B------:R2:W0:Y:S01]  /*0880*/  @!UP1 SYNCS.EXCH.64 URZ, [UR8+0x88], UR4 ;  /* 0x00008804083f95b2 */ /* 0x0004220008000100 */
[----:B------:R-:W-:Y:S01]  /*0890*/  @P3 ISETP.NE.AND P5, PT, R0, R3, PT ;  /* 0x000000030000320c */ /* 0x000fe20003fa5270 */
[----:B------:R-:W-:Y:S01]  /*08a0*/  NOP ;  /* 0x0000000000007918 */ /* 0x000fe20000000000 */
[----:B------:R-:W-:-:S02]  /*08b0*/  SEL R0, RZ, 0x1, !P0 ;  /* 0x00000001ff007807 */ /* 0x000fc40004000000 */
[----:B------:R-:W-:Y:S02]  /*08c0*/  @P3 SEL R13, RZ, 0x1, P5 ;  /* 0x00000001ff0d3807 */ /* 0x000fe40002800000 */
[----:B------:R-:W-:Y:S02]  /*08d0*/  SEL R7, R7, 0x2, P6 ;  /* 0x0000000207077807 */ /* 0x000fe40003000000 */
[----:B------:R-:W-:Y:S01]  /*08e0*/  LOP3.LUT R13, R13, R0, RZ, 0xc0, !PT ;  /* 0x000000000d0d7212 */ /* 0x000fe200078ec0ff */
[----:B------:R2:W1:Y:S01]  /*08f0*/  @!UP2 SYNCS.EXCH.64 URZ, [UR9+0x60], UR6 ;  /* 0x00006006093fa5b2 */ /* 0x0004620008000100 */
[----:B------:R2:W4:Y:S01]  /*0900*/  @!UP3 SYNCS.EXCH.64 URZ, [UR9+0x68], UR6 ;  /* 0x00006806093fb5b2 */ /* 0x0005220008000100 */
[----:B------:R2:W0:Y:S01]  /*0910*/  @!UP4 SYNCS.EXCH.64 URZ, [UR9+0x70], UR6 ;  /* 0x00007006093fc5b2 */ /* 0x0004220008000100 */
[----:B------:R2:W0:Y:S01]  /*0920*/  @!UP5 SYNCS.EXCH.64 URZ, [UR9+0x78], UR6 ;  /* 0x00007806093fd5b2 */ /* 0x0004220008000100 */
[----:B------:R-:W-:Y:S01]  /*0930*/  NOP ;  /* 0x0000000000007918 */ /* 0x000fe20000000000 */
[----:B--23--:R-:W-:Y:S05]  /*0940*/  @!P2 BRA `(.L_x_3) ;  /* 0x000000000008a947 */ /* 0x00cfea0003800000 */
[----:B01--4-:R-:W-:Y:S01]  /*0950*/  UCGABAR_ARV ;  /* 0x00000000000079c7 */ /* 0x013fe20008000000 */
[----:B------:R-:W-:Y:S05]  /*0960*/  BRA `(.L_x_4) ;  /* 0x0000000000047947 */ /* 0x000fea0003800000 */
.L_x_3:
[----:B01--4-:R-:W-:Y:S01]  /*0970*/  NOP ;  /* 0x0000000000007918 */ /* 0x013fe20000000000 */
.L_x_4:
[----:B------:R-:W-:Y:S01]  /*0980*/  ULDC.64 UR4, c[0x0][0x598] ;  /* 0x0001660000047ab9 */ /* 0x000fe20000000a00 */
[----:B------:R-:W-:Y:S01]  /*0990*/  ULDC.64 UR24, c[0x0][0x208] ;  /* 0x0000820000187ab9 */ /* 0x000fe20000000a00 */
[----:B------:R-:W-:-:S04]  /*09a0*/  ISETP.NE.U32.AND P0, PT, RZ, UR4, PT ;  /* 0x00000004ff007c0c */ /* 0x000fc8000bf05070 */
[----:B------:R-:W-:-:S13]  /*09b0*/  ISETP.NE.AND.EX P0, PT, RZ, UR5, PT, P0 ;  /* 0x00000005ff007c0c */ /* 0x000fda000bf05300 */
[----:B------:R-:W-:Y:S05]  /*09c0*/  @!P0 BRA `(.L_x_5) ;  /* 0x00000000001c8947 */ /* 0x000fea0003800000 */
[----:B------:R-:W0:Y:S02]  /*09d0*/  LDC.64 R2, c[0x0][0x598] ;  /* 0x00016600ff027b82 */ /* 0x000e240000000a00 */
[----:B0-----:R-:W2:Y:S02]  /*09e0*/  LDG.E.64 R2, desc[UR24][R2.64] ;  /* 0x0000001802027981 */ /* 0x001ea4000c1e1b00 */
[----:B--2---:R-:W-:-:S04]  /*09f0*/  ISETP.NE.U32.AND P0, PT, R2, RZ, PT ;  /* 0x000000ff0200720c */ /* 0x004fc80003f05070 */
[----:B------:R-:W-:-:S13]  /*0a00*/  ISETP.NE.AND.EX P0, PT, R3, RZ, PT, P0 ;  /* 0x000000ff0300720c */ /* 0x000fda0003f05300 */
[----:B------:R-:W-:Y:S05]  /*0a10*/  @!P0 BRA `(.L_x_5) ;  /* 0x0000000000088947 */ /* 0x000fea0003800000 */
[----:B------:R0:W5:Y:S01]  /*0a20*/  LD.E R14, desc[UR24][R2.64] ;  /* 0x00000018020e7980 */ /* 0x000162000c101900 */
[----:B------:R-:W-:Y:S05]  /*0a30*/  BRA `(.L_x_6) ;  /* 0x0000000000207947 */ /* 0x000fea0003800000 */
.L_x_5:
[----:B------:R-:W-:Y:S02]  /*0a40*/  ULDC.64 UR4, c[0x0][0x588] ;  /* 0x0001620000047ab9 */ /* 0x000fe40000000a00 */
[----:B------:R-:W-:-:S04]  /*0a50*/  ISETP.NE.U32.AND P0, PT, RZ, UR4, PT ;  /* 0x00000004ff007c0c */ /* 0x000fc8000bf05070 */
[----:B------:R-:W-:-:S13]  /*0a60*/  ISETP.NE.AND.EX P0, PT, RZ, UR5, PT, P0 ;  /* 0x00000005ff007c0c */ /* 0x000fda000bf05300 */
[----:B------:R-:W-:Y:S05]  /*0a70*/  @!P0 BRA `(.L_x_7) ;  /* 0x00000000000c8947 */ /* 0x000fea0003800000 */
[----:B------:R-:W0:Y:S02]  /*0a80*/  LDC.64 R14, c[0x0][0x588] ;  /* 0x00016200ff0e7b82 */ /* 0x000e240000000a00 */
[----:B0-----:R1:W5:Y:S01]  /*0a90*/  LDG.E R14, desc[UR24][R14.64] ;  /* 0x000000180e0e7981 */ /* 0x001362000c1e1900 */
[----:B------:R-:W-:Y:S05]  /*0aa0*/  BRA `(.L_x_6) ;  /* 0x0000000000047947 */ /* 0x000fea0003800000 */
.L_x_7:
[----:B------:R-:W2:Y:S02]  /*0ab0*/  LDC R14, c[0x0][0x580] ;  /* 0x00016000ff0e7b82 */ /* 0x000ea40000000800 */
.L_x_6:
[----:B------:R-:W-:Y:S02]  /*0ac0*/  ULDC.64 UR4, c[0x0][0x5a0] ;  /* 0x0001680000047ab9 */ /* 0x000fe40000000a00 */
[----:B------:R-:W-:-:S04]  /*0ad0*/  ISETP.NE.U32.AND P0, PT, RZ, UR4, PT ;  /* 0x00000004ff007c0c */ /* 0x000fc8000bf05070 */
[----:B------:R-:W-:-:S13]  /*0ae0*/  ISETP.NE.AND.EX P0, PT, RZ, UR5, PT, P0 ;  /* 0x00000005ff007c0c */ /* 0x000fda000bf05300 */
[----:B------:R-:W-:Y:S05]  /*0af0*/  @!P0 BRA `(.L_x_8) ;  /* 0x00000000001c8947 */ /* 0x000fea0003800000 */
[----:B0-----:R-:W0:Y:S02]  /*0b00*/  LDC.64 R2, c[0x0][0x5a0] ;  /* 0x00016800ff027b82 */ /* 0x001e240000000a00 */
[----:B0-----:R-:W3:Y:S02]  /*0b10*/  LDG.E.64 R2, desc[UR24][R2.64] ;  /* 0x0000001802027981 */ /* 0x001ee4000c1e1b00 */
[----:B---3--:R-:W-:-:S04]  /*0b20*/  ISETP.NE.U32.AND P0, PT, R2, RZ, PT ;  /* 0x000000ff0200720c */ /* 0x008fc80003f05070 */
[----:B------:R-:W-:-:S13]  /*0b30*/  ISETP.NE.AND.EX P0, PT, R3, RZ, PT, P0 ;  /* 0x000000ff0300720c */ /* 0x000fda0003f05300 */
[----:B------:R-:W-:Y:S05]  /*0b40*/  @!P0 BRA `(.L_x_8) ;  /* 0x0000000000088947 */ /* 0x000fea0003800000 */
[----:B-1----:R0:W5:Y:S01]  /*0b50*/  LD.E R15, desc[UR24][R2.64] ;  /* 0x00000018020f7980 */ /* 0x002162000c101900 */
[----:B------:R-:W-:Y:S05]  /*0b60*/  BRA `(.L_x_9) ;  /* 0x0000000000207947 */ /* 0x000fea0003800000 */
.L_x_8:
[----:B------:R-:W-:Y:S02]  /*0b70*/  ULDC.64 UR4, c[0x0][0x590] ;  /* 0x0001640000047ab9 */ /* 0x000fe40000000a00 */
[----:B------:R-:W-:-:S04]  /*0b80*/  ISETP.NE.U32.AND P0, PT, RZ, UR4, PT ;  /* 0x00000004ff007c0c */ /* 0x000fc8000bf05070 */
[----:B------:R-:W-:-:S13]  /*0b90*/  ISETP.NE.AND.EX P0, PT, RZ, UR5, PT, P0 ;  /* 0x00000005ff007c0c */ /* 0x000fda000bf05300 */
[----:B------:R-:W-:Y:S05]  /*0ba0*/  @!P0 BRA `(.L_x_10) ;  /* 0x00000000000c8947 */ /* 0x000fea0003800000 */
[----:B0-----:R-:W1:Y:S02]  /*0bb0*/  LDC.64 R2, c[0x0][0x590] ;  /* 0x00016400ff027b82 */ /* 0x001e640000000a00 */
[----:B-1----:R1:W5:Y:S01]  /*0bc0*/  LDG.E R15, desc[UR24][R2.64] ;  /* 0x00000018020f7981 */ /* 0x002362000c1e1900 */
[----:B------:R-:W-:Y:S05]  /*0bd0*/  BRA `(.L_x_9) ;  /* 0x0000000000047947 */ /* 0x000fea0003800000 */
.L_x_10:
[----:B-1----:R-:W3:Y:S02]  /*0be0*/  LDC R15, c[0x0][0x584] ;  /* 0x00016100ff0f7b82 */ /* 0x002ee40000000800 */
.L_x_9:
[----:B------:R-:W4:Y:S01]  /*0bf0*/  LDC R0, c[0x0][0x65c] ;  /* 0x00019700ff007b82 */ /* 0x000f220000000800 */
[----:B------:R-:W-:Y:S01]  /*0c00*/  ULDC UR5, c[0x0][0x28c] ;  /* 0x0000a30000057ab9 */ /* 0x000fe20000000800 */
[----:B------:R-:W-:Y:S01]  /*0c10*/  ISETP.NE.AND P0, PT, R6, 0x2, PT ;  /* 0x000000020600780c */ /* 0x000fe20003f05270 */
[----:B------:R-:W-:Y:S01]  /*0c20*/  UIADD3 UR5, UR5, 0xff, URZ ;  /* 0x000000ff05057890 */ /* 0x000fe2000fffe03f */
[----:B------:R-:W-:Y:S01]  /*0c30*/  IMAD.U32 R4, RZ, RZ, UR13 ;  /* 0x0000000dff047e24 */ /* 0x000fe2000f8e00ff */
[----:B------:R-:W-:Y:S01]  /*0c40*/  UMOV UR17, URZ ;  /* 0x0000003f00117c82 */ /* 0x000fe20008000000 */
[----:B------:R-:W-:Y:S01]  /*0c50*/  UMOV UR4, URZ ;  /* 0x0000003f00047c82 */ /* 0x000fe20008000000 */
[----:B------:R-:W-:-:S04]  /*0c60*/  USHF.R.S32.HI UR8, URZ, 0x1f, UR5 ;  /* 0x0000001f3f087899 */ /* 0x000fc80008011405 */
[----:B------:R-:W-:Y:S01]  /*0c70*/  ULEA.HI UR8, UR8, UR5, URZ, 0x8 ;  /* 0x0000000508087291 */ /* 0x000fe2000f8f403f */
[----:B----4-:R-:W-:-:S13]  /*0c80*/  ISETP.NE.AND P3, PT, R0, 0x1, PT ;  /* 0x000000010000780c */ /* 0x010fda0003f65270 */
[----:B01----:R-:W0:Y:S01]  /*0c90*/  @P3 LDC R3, c[0x0][0x10] ;  /* 0x00000400ff033b82 */ /* 0x003e220000000800 */
[----:B------:R-:W-:Y:S02]  /*0ca0*/  @P3 IMAD.MOV.U32 R17, RZ, RZ, RZ ;  /* 0x000000ffff113224 */ /* 0x000fe400078e00ff */
[----:B------:R-:W-:-:S05]  /*0cb0*/  @P3 IMAD.MOV.U32 R5, RZ, RZ, RZ ;  /* 0x000000ffff053224 */ /* 0x000fca00078e00ff */
[----:B------:R-:W1:Y:S01]  /*0cc0*/  @!P3 LDC R9, c[0x0][0xc] ;  /* 0x00000300ff09bb82 */ /* 0x000e620000000800 */
[----:B------:R-:W-:Y:S01]  /*0cd0*/  ULDC UR6, c[0x0][0xc] ;  /* 0x0000030000067ab9 */ /* 0x000fe20000000800 */
[----:B------:R-:W-:Y:S02]  /*0ce0*/  ULDC UR7, c[0x0][0x10] ;  /* 0x0000040000077ab9 */ /* 0x000fe40000000800 */
[----:B------:R-:W-:-:S04]  /*0cf0*/  UIMAD.WIDE.U32 UR6, UR6, UR7, URZ ;  /* 0x00000007060672a5 */ /* 0x000fc8000f8e003f */
[----:B------:R-:W4:Y:S01]  /*0d00*/  LDC R8, c[0x0][0x14] ;  /* 0x00000500ff087b82 */ /* 0x000f220000000800 */
[----:B0-----:R-:W-:Y:S01]  /*0d10*/  @P3 IMAD.WIDE.U32 R2, R3, UR13, R16 ;  /* 0x0000000d03023c25 */ /* 0x001fe2000f8e0010 */
[----:B------:R-:W-:-:S03]  /*0d20*/  ULDC.64 UR12, c[0x0][0x650] ;  /* 0x00019400000c7ab9 */ /* 0x000fc60000000a00 */
[----:B------:R-:W-:Y:S02]  /*0d30*/  @P3 IMAD.IADD R3, R3, 0x1, R5 ;  /* 0x0000000103033824 */ /* 0x000fe400078e0205 */
[----:B------:R-:W-:Y:S02]  /*0d40*/  IMAD.MOV.U32 R5, RZ, RZ, RZ ;  /* 0x000000ffff057224 */ /* 0x000fe400078e00ff */
[----:B-1----:R-:W-:-:S04]  /*0d50*/  @!P3 IMAD.WIDE.U32 R4, R16, R9, R4 ;  /* 0x000000091004b225 */ /* 0x002fc800078e0004 */
[----:B------:R-:W-:Y:S02]  /*0d60*/  @!P3 IMAD.MOV.U32 R2, RZ, RZ, R4 ;  /* 0x000000ffff02b224 */ /* 0x000fe400078e0004 */
[C---:B----4-:R-:W-:Y:S02]  /*0d70*/  IMAD R21, R8.reuse, UR7, RZ ;  /* 0x0000000708157c24 */ /* 0x050fe4000f8e02ff */
[----:B------:R-:W-:Y:S01]  /*0d80*/  IMAD.WIDE.U32 R8, R8, UR6, RZ ;  /* 0x0000000608087c25 */ /* 0x000fe2000f8e00ff */
[----:B------:R-:W-:-:S03]  /*0d90*/  USHF.R.S32.HI UR6, URZ, 0x8, UR8 ;  /* 0x000000083f067899 */ /* 0x000fc60008011408 */
[----:B------:R-:W-:Y:S02]  /*0da0*/  @!P3 IMAD.MOV.U32 R3, RZ, RZ, R5 ;  /* 0x000000ffff03b224 */ /* 0x000fe400078e0005 */
[----:B------:R-:W-:Y:S01]  /*0db0*/  IMAD.IADD R0, R9, 0x1, R21 ;  /* 0x0000000109007824 */ /* 0x000fe200078e0215 */
[----:B------:R-:W-:Y:S06]  /*0dc0*/  @P0 BRA `(.L_x_11) ;  /* 0x0000000000200947 */ /* 0x000fec0003800000 */
[----:B------:R-:W-:Y:S01]  /*0dd0*/  UISETP.GE.U32.AND UP0, UPT, UR6, 0x5, UPT ;  /* 0x000000050600788c */ /* 0x000fe2000bf06070 */
[----:B------:R-:W-:Y:S01]  /*0de0*/  IADD3 R2, P0, R2, R8, RZ ;  /* 0x0000000802027210 */ /* 0x000fe20007f1e0ff */
[----:B------:R-:W-:-:S04]  /*0df0*/  UIMAD.WIDE.U32 UR4, UR6, -0x33333333, URZ ;  /* 0xcccccccd060478a5 */ /* 0x000fc8000f8e003f */
[----:B------:R-:W-:Y:S01]  /*0e00*/  USHF.R.U32.HI UR5, URZ, 0x2, UR5 ;  /* 0x000000023f057899 */ /* 0x000fe20008011605 */
[----:B------:R-:W-:Y:S02]  /*0e10*/  IMAD.X R3, R0, 0x1, R3, P0 ;  /* 0x0000000100037824 */ /* 0x000fe400000e0603 */
[----:B------:R-:W-:Y:S01]  /*0e20*/  UMOV UR4, URZ ;  /* 0x0000003f00047c82 */ /* 0x000fe20008000000 */
[----:B------:R-:W-:Y:S02]  /*0e30*/  UIMAD UR17, UR5, -0x5, UR6 ;  /* 0xfffffffb051178a4 */ /* 0x000fe4000f8e0206 */
[----:B------:R-:W-:-:S12]  /*0e40*/  @UP0 ULOP3.LUT UR4, UR5, 0x1, URZ, 0xc0, !UPT ;  /* 0x0000000105040892 */ /* 0x000fd8000f8ec03f */
.L_x_11:
[----:B------:R-:W-:Y:S01]  /*0e50*/  ISETP.GE.U32.AND P0, PT, R2, UR12, PT ;  /* 0x0000000c02007c0c */ /* 0x000fe2000bf06070 */
[----:B------:R-:W-:Y:S01]  /*0e60*/  IMAD.MOV.U32 R6, RZ, RZ, -0x1 ;  /* 0xffffffffff067424 */ /* 0x000fe200078e00ff */
[----:B------:R-:W-:Y:S01]  /*0e70*/  PRMT R20, RZ, 0x7610, R20 ;  /* 0x00007610ff147816 */ /* 0x000fe20000000014 */
[----:B------:R-:W-:Y:S01]  /*0e80*/  IMAD.MOV.U32 R5, RZ, RZ, -0x1 ;  /* 0xffffffffff057424 */ /* 0x000fe200078e00ff */
[----:B------:R-:W-:Y:S01]  /*0e90*/  ISETP.GE.U32.AND.EX P0, PT, R3, UR13, PT, P0 ;  /* 0x0000000d03007c0c */ /* 0x000fe2000bf06100 */
[----:B------:R-:W-:-:S12]  /*0ea0*/  IMAD.MOV.U32 R4, RZ, RZ, -0x1 ;  /* 0xffffffffff047424 */ /* 0x000fd800078e00ff */
[----:B------:R-:W-:Y:S05]  /*0eb0*/  @P0 BRA `(.L_x_12) ;  /* 0x0000000400240947 */ /* 0x000fea0003800000 */
[----:B------:R-:W0:Y:S01]  /*0ec0*/  LDC.64 R30, c[0x0][0x628] ;  /* 0x00018a00ff1e7b82 */ /* 0x000e220000000a00 */
[----:B------:R-:W-:Y:S02]  /*0ed0*/  IMAD.MOV.U32 R4, RZ, RZ, R2 ;  /* 0x000000ffff047224 */ /* 0x000fe400078e0002 */
[----:B------:R-:W-:-:S05]  /*0ee0*/  IMAD.MOV.U32 R5, RZ, RZ, R3 ;  /* 0x000000ffff057224 */ /* 0x000fca00078e0003 */
[----:B------:R-:W1:Y:S08]  /*0ef0*/  LDC R6, c[0x0][0x630] ;  /* 0x00018c00ff067b82 */ /* 0x000e700000000800 */
[----:B------:R-:W4:Y:S01]  /*0f00*/  LDC.64 R32, c[0x0][0x620] ;  /* 0x00018800ff207b82 */ /* 0x000f220000000a00 */
[----:B0-----:R-:W-:-:S04]  /*0f10*/  ISETP.NE.U32.AND P0, PT, R30, RZ, PT ;  /* 0x000000ff1e00720c */ /* 0x001fc80003f05070 */
[----:B------:R-:W-:-:S13]  /*0f20*/  ISETP.NE.AND.EX P0, PT, R31, RZ, PT, P0 ;  /* 0x000000ff1f00720c */ /* 0x000fda0003f05300 */
[----:B-1--4-:R-:W-:Y:S05]  /*0f30*/  @!P0 BRA `(.L_x_13) ;  /* 0x0000000000288947 */ /* 0x012fea0003800000 */
[----:B------:R-:W0:Y:S02]  /*0f40*/  LDC R23, c[0x0][0x634] ;  /* 0x00018d00ff177b82 */ /* 0x000e240000000800 */
[----:B0-----:R-:W-:-:S05]  /*0f50*/  IADD3 R23, P0, R2, R23, RZ ;  /* 0x0000001702177210 */ /* 0x001fca0007f1e0ff */
[----:B------:R-:W-:-:S04]  /*0f60*/  IMAD.X R29, RZ, RZ, R3, P0 ;  /* 0x000000ffff1d7224 */ /* 0x000fc800000e0603 */
[----:B------:R-:W-:-:S04]  /*0f70*/  IMAD.WIDE.U32 R4, R29, R30, RZ ;  /* 0x0000001e1d047225 */ /* 0x000fc800078e00ff */
[----:B------:R-:W-:-:S04]  /*0f80*/  IMAD.WIDE.U32 R20, P0, R23, R31, R4 ;  /* 0x0000001f17147225 */ /* 0x000fc80007800004 */
[----:B------:R-:W-:-:S04]  /*0f90*/  IMAD.WIDE.U32 R4, R23, R30, RZ ;  /* 0x0000001e17047225 */ /* 0x000fc800078e00ff */
[----:B------:R-:W-:Y:S01]  /*0fa0*/  IMAD.X R23, RZ, RZ, RZ, P0 ;  /* 0x000000ffff177224 */ /* 0x000fe200000e06ff */
[----:B------:R-:W-:Y:S01]  /*0fb0*/  IADD3 RZ, P0, R5, R20, RZ ;  /* 0x0000001405ff7210 */ /* 0x000fe20007f1e0ff */
[----:B------:R-:W-:-:S04]  /*0fc0*/  IMAD.MOV.U32 R22, RZ, RZ, R21 ;  /* 0x000000ffff167224 */ /* 0x000fc800078e0015 */
[----:B------:R-:W-:-:S08]  /*0fd0*/  IMAD.WIDE.U32.X R4, R29, R31, R22, P0 ;  /* 0x0000001f1d047225 */ /* 0x000fd000000e0416 */
.L_x_13:
[----:B------:R-:W0:Y:S01]  /*0fe0*/  LDC.64 R34, c[0x0][0x640] ;  /* 0x00019000ff227b82 */ /* 0x000e220000000a00 */
[-CC-:B------:R-:W-:Y:S01]  /*0ff0*/  SHF.R.U64 R36, R4, R6.reuse, R5.reuse ;  /* 0x0000000604247219 */ /* 0x180fe20000001205 */
[----:B------:R-:W-:Y:S01]  /*1000*/  IMAD.MOV.U32 R39, RZ, RZ, 0x1 ;  /* 0x00000001ff277424 */ /* 0x000fe200078e00ff */
[----:B------:R-:W-:Y:S02]  /*1010*/  SHF.R.U32.HI R4, RZ, R6, R5 ;  /* 0x00000006ff047219 */ /* 0x000fe40000011605 */
[----:B------:R-:W-:-:S03]  /*1020*/  IADD3 R21, P0, RZ, -R36, RZ ;  /* 0x80000024ff157210 */ /* 0x000fc60007f1e0ff */
[----:B------:R-:W1:Y:S02]  /*1030*/  LDC R20, c[0x0][0x618] ;  /* 0x00018600ff147b82 */ /* 0x000e640000000800 */
[----:B------:R-:W-:-:S04]  /*1040*/  IMAD.X R5, RZ, RZ, ~R4, P0 ;  /* 0x000000ffff057224 */ /* 0x000fc800000e0e04 */
[-C--:B------:R-:W-:Y:S02]  /*1050*/  IMAD R6, R5, R32.reuse, RZ ;  /* 0x0000002005067224 */ /* 0x080fe400078e02ff */
[----:B------:R-:W4:Y:S01]  /*1060*/  LDC R23, c[0x0][0x608] ;  /* 0x00018200ff177b82 */ /* 0x000f220000000800 */
[----:B------:R-:W-:-:S04]  /*1070*/  IMAD.WIDE.U32 R4, R21, R32, R2 ;  /* 0x0000002015047225 */ /* 0x000fc800078e0002 */
[----:B------:R-:W-:-:S03]  /*1080*/  IMAD R21, R21, R33, R6 ;  /* 0x0000002115157224 */ /* 0x000fc600078e0206 */
[----:B------:R-:W2:Y:S01]  /*1090*/  LDC R26, c[0x0][0x658] ;  /* 0x00019600ff1a7b82 */ /* 0x000ea20000000800 */
[----:B------:R-:W-:Y:S01]  /*10a0*/  IMAD.IADD R5, R5, 0x1, R21 ;  /* 0x0000000105057824 */ /* 0x000fe200078e0215 */
[----:B0-----:R-:W-:Y:S01]  /*10b0*/  ISETP.NE.U32.AND P0, PT, R34, RZ, PT ;  /* 0x000000ff2200720c */ /* 0x001fe20003f05070 */
[----:B------:R-:W-:-:S03]  /*10c0*/  IMAD.MOV.U32 R21, RZ, RZ, -0x1 ;  /* 0xffffffffff157424 */ /* 0x000fc600078e00ff */
[----:B------:R-:W-:Y:S02]  /*10d0*/  ISETP.NE.AND.EX P0, PT, R35, RZ, PT, P0 ;  /* 0x000000ff2300720c */ /* 0x000fe40003f05300 */
[----:B------:R-:W0:Y:S01]  /*10e0*/  LDC R33, c[0x0][0x600] ;  /* 0x00018000ff217b82 */ /* 0x000e220000000800 */
[-CC-:B-1----:R-:W-:Y:S02]  /*10f0*/  SHF.R.U64 R31, R4, R20.reuse, R5.reuse ;  /* 0x00000014041f7219 */ /* 0x182fe40000001205 */
[----:B------:R-:W-:-:S05]  /*1100*/  SHF.R.U32.HI R4, RZ, R20, R5 ;  /* 0x00000014ff047219 */ /* 0x000fca0000011605 */
[----:B------:R-:W1:Y:S01]  /*1110*/  LDC R28, c[0x0][0x648] ;  /* 0x00019200ff1c7b82 */ /* 0x000e620000000800 */
[-CC-:B----4-:R-:W-:Y:S02]  /*1120*/  SHF.R.U64 R41, R31, R23.reuse, R4.reuse ;  /* 0x000000171f297219 */ /* 0x190fe40000001204 */
[----:B------:R-:W-:-:S05]  /*1130*/  SHF.R.U32.HI R5, RZ, R23, R4 ;  /* 0x00000017ff057219 */ /* 0x000fca0000011604 */
[----:B------:R-:W4:Y:S01]  /*1140*/  LDC R37, c[0x0][0x638] ;  /* 0x00018e00ff257b82 */ /* 0x000f220000000800 */
[-C--:B--2---:R-:W-:Y:S02]  /*1150*/  SHF.L.U32 R4, R21, R26.reuse, RZ ;  /* 0x0000001a15047219 */ /* 0x084fe400000006ff */
[--C-:B------:R-:W-:Y:S02]  /*1160*/  SHF.R.U64 R32, R41, R26, R5.reuse ;  /* 0x0000001a29207219 */ /* 0x100fe40000001205 */
[----:B------:R-:W-:Y:S02]  /*1170*/  LOP3.LUT R6, RZ, R4, RZ, 0x33, !PT ;  /* 0x00000004ff067212 */ /* 0x000fe400078e33ff */
[----:B------:R-:W-:Y:S01]  /*1180*/  SHF.R.U32.HI R5, RZ, R26, R5 ;  /* 0x0000001aff057219 */ /* 0x000fe20000011605 */
[----:B------:R-:W2:Y:S01]  /*1190*/  LDC R30, c[0x0][0x610] ;  /* 0x00018400ff1e7b82 */ /* 0x000ea20000000800 */
[----:B------:R-:W-:Y:S01]  /*11a0*/  IMAD.MOV.U32 R4, RZ, RZ, R32 ;  /* 0x000000ffff047224 */ /* 0x000fe200078e0020 */
[----:B------:R-:W-:Y:S06]  /*11b0*/  @!P0 BRA `(.L_x_14) ;  /* 0x0000000000288947 */ /* 0x000fec0003800000 */
[----:B------:R-:W3:Y:S02]  /*11c0*/  LDC R23, c[0x0][0x64c] ;  /* 0x00019300ff177b82 */ /* 0x000ee40000000800 */
[----:B---3--:R-:W-:-:S05]  /*11d0*/  IADD3 R23, P0, R32, R23, RZ ;  /* 0x0000001720177210 */ /* 0x008fca0007f1e0ff */
        /* <DEDUP_REMOVED lines=8> */
.L_x_14:
[----:B-1----:R-:W-:Y:S01]  /*1260*/  SHF.R.U64 R17, R4, R28, R5 ;  /* 0x0000001c04117219 */ /* 0x002fe20000001205 */
[----:B------:R-:W-:Y:S01]  /*1270*/  @P3 IMAD R25, R27, R24, R16 ;  /* 0x000000181b193224 */ /* 0x000fe200078e0210 */
[----:B------:R-:W-:Y:S02]  /*1280*/  SHF.L.U32 R4, R39, R26, RZ ;  /* 0x0000001a27047219 */ /* 0x000fe400000006ff */
[----:B------:R-:W-:Y:S01]  /*1290*/  LOP3.LUT R5, R41, R6, RZ, 0xc0, !PT ;  /* 0x0000000629057212 */ /* 0x000fe200078ec0ff */
[----:B0-----:R-:W-:Y:S02]  /*12a0*/  VIADD R6, R33, 0xffffffff ;  /* 0xffffffff21067836 */ /* 0x001fe40000000000 */
[----:B------:R-:W-:Y:S02]  /*12b0*/  IMAD.MOV R20, RZ, RZ, -R17 ;  /* 0x000000ffff147224 */ /* 0x000fe400078e0a11 */
[----:B------:R-:W-:Y:S01]  /*12c0*/  IMAD R16, R4, R17, R5 ;  /* 0x0000001104107224 */ /* 0x000fe200078e0205 */
[----:B------:R-:W-:Y:S01]  /*12d0*/  LOP3.LUT R17, R31, R6, RZ, 0xc0, !PT ;  /* 0x000000061f117212 */ /* 0x000fe200078ec0ff */
[----:B----4-:R-:W-:-:S02]  /*12e0*/  IMAD R4, R20, R37, R32 ;  /* 0x0000002514047224 */ /* 0x010fc400078e0220 */
[----:B--2---:R-:W-:Y:S02]  /*12f0*/  IMAD R6, R16, R30, R25 ;  /* 0x0000001e10067224 */ /* 0x004fe400078e0219 */
[----:B------:R-:W-:Y:S02]  /*1300*/  IMAD R17, R4, R33, R17 ;  /* 0x0000002104117224 */ /* 0x000fe400078e0211 */
[----:B------:R-:W-:Y:S02]  /*1310*/  IMAD.MOV.U32 R20, RZ, RZ, 0x1 ;  /* 0x00000001ff147424 */ /* 0x000fe400078e00ff */
[----:B------:R-:W-:Y:S01]  /*1320*/  IMAD.MOV.U32 R4, RZ, RZ, R36 ;  /* 0x000000ffff047224 */ /* 0x000fe200078e0024 */
[----:B------:R-:W-:Y:S02]  /*1330*/  SEL R5, R17, R6, !P3 ;  /* 0x0000000611057207 */ /* 0x000fe40005800000 */
[----:B------:R-:W-:-:S07]  /*1340*/  SEL R6, R6, R17, !P3 ;  /* 0x0000001106067207 */ /* 0x000fce0005800000 */
.L_x_12:
[----:B------:R-:W-:Y:S05]  /*1350*/  @!P2 BRA `(.L_x_15) ;  /* 0x00000000000ca947 */ /* 0x000fea0003800000 */
[----:B------:R-:W-:Y:S01]  /*1360*/  UCGABAR_WAIT ;  /* 0x0000000000007dc7 */ /* 0x000fe20008000000 */
[----:B------:R-:W-:Y:S01]  /*1370*/  CCTL.IVALL ;  /* 0x00000000ff00798f */ /* 0x000fe20002000000 */
[----:B------:R-:W-:Y:S05]  /*1380*/  BRA `(.L_x_16) ;  /* 0x0000000000047947 */ /* 0x000fea0003800000 */
.L_x_15:
[----:B------:R-:W-:Y:S06]  /*1390*/  BAR.SYNC.DEFER_BLOCKING 0x0 ;  /* 0x0000000000007b1d */ /* 0x000fec0000010000 */
.L_x_16:
[----:B------:R-:W-:Y:S05]  /*13a0*/  @!P4 BRA `(.L_x_17) ;  /* 0x000000800080c947 */ /* 0x000fea0003800000 */
[----:B------:R-:W-:-:S13]  /*13b0*/  ISETP.GT.U32.AND P0, PT, R38, 0x1, PT ;  /* 0x000000012600780c */ /* 0x000fda0003f04070 */
[----:B------:R-:W-:Y:S05]  /*13c0*/  @P0 EXIT ;  /* 0x000000000000094d */ /* 0x000fea0003800000 */
.L_x_18:
[----:B------:R-:W-:-:S08]  /*13d0*/  NOP ;  /* 0x0000000000007918 */ /* 0x000fd00000000000 */
[----:B------:R-:W0:Y:S02]  /*13e0*/  USETMAXREG.TRY_ALLOC.CTAPOOL UP0, 0xe8 ;  /* 0x000000e8000079c8 */ /* 0x000e240008000600 */
[----:B0-----:R-:W-:-:S13]  /*13f0*/  PLOP3.LUT P0, PT, PT, PT, UP0, 0x80, 0x0 ;  /* 0x000000000000781c */ /* 0x001fda0003f0f008 */
[----:B------:R-:W-:Y:S05]  /*1400*/  @!P0 BRA `(.L_x_18) ;  /* 0xfffffffc00f08947 */ /* 0x000fea000383ffff */
[----:B------:R-:W-:-:S13]  /*1410*/  LOP3.LUT P0, RZ, R20, 0xff, RZ, 0xc0, !PT ;  /* 0x000000ff14ff7812 */ /* 0x000fda000780c0ff */
[----:B------:R-:W-:Y:S05]  /*1420*/  @!P0 EXIT ;  /* 0x000000000000894d */ /* 0x000fea0003800000 */
[----:B------:R-:W0:Y:S01]  /*1430*/  S2UR UR5, SR_CgaCtaId ;  /* 0x00000000000579c3 */ /* 0x000e220000008800 */
[CC--:B------:R-:W-:Y:S01]  /*1440*/  LEA.HI R11, R19.reuse, R10.reuse, RZ, 0x2 ;  /* 0x0000000a130b7211 */ /* 0x0c0fe200078f10ff */
[----:B------:R-:W-:Y:S01]  /*1450*/  UIADD3 UR9, UR11, -0x1, URZ ;  /* 0xffffffff0b097890 */ /* 0x000fe2000fffe03f */
[----:B------:R-:W-:Y:S01]  /*1460*/  LEA.HI R19, R19, R10, RZ, 0x5 ;  /* 0x0000000a13137211 */ /* 0x000fe200078f28ff */
[----:B------:R-:W-:Y:S01]  /*1470*/  UMOV UR8, 0x400 ;  /* 0x0000040000087882 */ /* 0x000fe20000000000 */
[--C-:B------:R-:W-:Y:S01]  /*1480*/  SHF.R.S32.HI R18, RZ, 0x2, R11.reuse ;  /* 0x00000002ff127819 */ /* 0x100fe2000001140b */
[----:B------:R-:W-:Y:S01]  /*1490*/  UISETP.LT.AND UP0, UPT, UR6, 0x1, UPT ;  /* 0x000000010600788c */ /* 0x000fe2000bf01270 */
[----:B------:R-:W-:Y:S01]  /*14a0*/  SHF.R.S32.HI R17, RZ, 0x1f, R11 ;  /* 0x0000001fff117819 */ /* 0x000fe2000001140b */
[----:B------:R-:W-:Y:S01]  /*14b0*/  USHF.L.U32 UR7, UR6, 0x1, URZ ;  /* 0x0000000106077899 */ /* 0x000fe2000800063f */
[----:B------:R-:W-:Y:S01]  /*14c0*/  LOP3.LUT R11, R11, 0xfffffffc, RZ, 0xc0, !PT ;  /* 0xfffffffc0b0b7812 */ /* 0x000fe200078ec0ff */
[----:B------:R-:W-:Y:S01]  /*14d0*/  USEL UR10, UR6, 0x1, UP0 ;  /* 0x00000001060a7887 */ /* 0x000fe20008000000 */
[----:B------:R-:W-:Y:S01]  /*14e0*/  LEA.HI R17, R17, R18, RZ, 0x3 ;  /* 0x0000001211117211 */ /* 0x000fe200078f18ff */
[----:B------:R-:W-:Y:S01]  /*14f0*/  UISETP.NE.AND UP0, UPT, UR9, URZ, UPT ;  /* 0x0000003f0900728c */ /* 0x000fe2000bf05270 */
[----:B------:R-:W-:Y:S01]  /*1500*/  LOP3.LUT R134, R7, 0x1, RZ, 0xfc, !PT ;  /* 0x0000000107867812 */ /* 0x000fe200078efcff */
[----:B------:R-:W-:Y:S01]  /*1510*/  IMAD.IADD R16, R10, 0x1, -R11 ;  /* 0x000000010a107824 */ /* 0x000fe200078e0a0b */
[----:B------:R-:W-:Y:S01]  /*1520*/  LOP3.LUT R17, R17, 0xfffffff8, RZ, 0xc0, !PT ;  /* 0xfffffff811117812 */ /* 0x000fe200078ec0ff */
[----:B------:R-:W-:-:S02]  /*1530*/  USEL UR14, URZ, 0x1, UP0 ;  /* 0x000000013f0e7887 */ /* 0x000fc40008000000 */
[----:B------:R-:W-:Y:S02]  /*1540*/  UIADD3 UR10, -UR10, UR6, URZ ;  /* 0x000000060a0a7290 */ /* 0x000fe4000fffe13f */
[----:B------:R-:W-:Y:S01]  /*1550*/  IMAD.IADD R18, R18, 0x1, -R17 ;  /* 0x0000000112127824 */ /* 0x000fe200078e0a11 */
[----:B------:R-:W-:Y:S01]  /*1560*/  SHF.R.S32.HI R17, RZ, 0x5, R19 ;  /* 0x00000005ff117819 */ /* 0x000fe20000011413 */
[----:B------:R-:W-:Y:S01]  /*1570*/  IMAD.U32 R135, RZ, RZ, UR14 ;  /* 0x0000000eff877e24 */ /* 0x000fe2000f8e00ff */
[----:B0-----:R-:W-:Y:S02]  /*1580*/  ULEA UR8, UR5, UR8, 0x18 ;  /* 0x0000000805087291 */ /* 0x001fe4000f8ec03f */
[--C-:B------:R-:W-:Y:S01]  /*1590*/  SHF.R.S32.HI R19, RZ, 0x1f, R18.reuse ;  /* 0x0000001fff137819 */ /* 0x100fe20000011412 */
[----:B------:R-:W-:Y:S01]  /*15a0*/  USHF.L.U32 UR5, UR9, 0x3, URZ ;  /* 0x0000000309057899 */ /* 0x000fe2000800063f */
[----:B------:R-:W-:Y:S01]  /*15b0*/  IMAD R20, R17, -0x10, -R18 ;  /* 0xfffffff011147824 */ /* 0x000fe200078e0a12 */
[----:B------:R-:W-:-:S02]  /*15c0*/  UIADD3 UR9, UR8, 0x60, URZ ;  /* 0x0000006008097890 */ /* 0x000fc4000fffe03f */
[----:B------:R-:W-:Y:S01]  /*15d0*/  ULOP3.LUT UR5, UR5, 0x8, URZ, 0xc0, !UPT ;  /* 0x0000000805057892 */ /* 0x000fe2000f8ec03f */
[----:B------:R-:W-:Y:S01]  /*15e0*/  IMAD.WIDE R10, R17, 0x10, R18 ;  /* 0x00000010110a7825 */ /* 0x000fe200078e0212 */
[----:B------:R-:W-:Y:S02]  /*15f0*/  ULEA UR11, UR11, UR9, 0x3 ;  /* 0x000000090b0b7291 */ /* 0x000fe4000f8e183f */
[----:B------:R-:W-:Y:S02]  /*1600*/  ULOP3.LUT UR12, UR5, 0x8, URZ, 0x3c, !UPT ;  /* 0x00000008050c7892 */ /* 0x000fe4000f8e3c3f */
[----:B------:R-:W-:-:S03]  /*1610*/  ULOP3.LUT UR13, UR5, 0x18, URZ, 0x3c, !UPT ;  /* 0x00000018050d7892 */ /* 0x000fc6000f8e3c3f */
[----:B------:R-:W-:Y:S02]  /*1620*/  ULDC UR5, c[0x0][0x284] ;  /* 0x0000a10000057ab9 */ /* 0x000fe40000000800 */
[----:B------:R-:W-:-:S07]  /*1630*/  VIADD R17, R20, UR5 ;  /* 0x0000000514117c36 */ /* 0x000fce0008000000 */
.L_x_157:
[----:B------:R-:W-:Y:S01]  /*1640*/  SHF.L.U32 R18, R135, 0x1f, RZ ;  /* 0x0000001f87127819 */ /* 0x000fe200000006ff */
[----:B------:R-:W0:Y:S01]  /*1650*/  LDC R19, c[0x0][0x28c] ;  /* 0x0000a300ff137b82 */ /* 0x000e220000000800 */
[----:B------:R-:W-:Y:S01]  /*1660*/  UMOV UR5, URZ ;  /* 0x0000003f00057c82 */ /* 0x000fe20008000000 */
[----:B------:R-:W-:Y:S01]  /*1670*/  UMOV UR15, UR17 ;  /* 0x00000011000f7c82 */ /* 0x000fe20008000000 */
[----:B-1----:R-:W1:Y:S01]  /*1680*/  SYNCS.PHASECHK.TRANS64.TRYWAIT P0, [UR11+-0x8], R18 ;  /* 0xfffff812ff0075a7 */ /* 0x002e62000800014b */
[----:B0-----:R-:W-:Y:S01]  /*1690*/  ISETP.GE.AND P1, PT, R19, 0x1, PT ;  /* 0x000000011300780c */ /* 0x001fe20003f26270 */
[----:B-1234-:R-:W-:-:S12]  /*16a0*/  @!P0 BRA `(.L_x_19) ;  /* 0x00000090000c8947 */ /* 0x01efd80003800000 */
.L_x_180:
[----:B------:R-:W-:Y:S01]  /*16b0*/  UMOV UR16, URZ ;  /* 0x0000003f00107c82 */ /* 0x000fe20008000000 */
[----:B------:R-:W-:Y:S01]  /*16c0*/  UMOV UR18, URZ ;  /* 0x0000003f00127c82 */ /* 0x000fe20008000000 */
[----:B------:R-:W-:Y:S02]  /*16d0*/  CS2R R22, SRZ ;  /* 0x0000000000167805 */ /* 0x000fe4000001ff00 */
[----:B------:R-:W-:Y:S02]  /*16e0*/  CS2R R80, SRZ ;  /* 0x0000000000507805 */ /* 0x000fe4000001ff00 */
[----:B------:R-:W-:Y:S02]  /*16f0*/  CS2R R82, SRZ ;  /* 0x0000000000527805 */ /* 0x000fe4000001ff00 */
[----:B------:R-:W-:Y:S02]  /*1700*/  CS2R R84, SRZ ;  /* 0x0000000000547805 */ /* 0x000fe4000001ff00 */
[----:B------:R-:W-:-:S02]  /*1710*/  CS2R R86, SRZ ;  /* 0x0000000000567805 */ /* 0x000fc4000001ff00 */
[----:B------:R-:W-:Y:S02]  /*1720*/  CS2R R88, SRZ ;  /* 0x0000000000587805 */ /* 0x000fe4000001ff00 */
        /* <DEDUP_REMOVED lines=21> */
[----:B------:R-:W-:Y:S01]  /*1880*/  CS2R R132, SRZ ;  /* 0x0000000000847805 */ /* 0x000fe2000001ff00 */
[----:B------:R-:W-:Y:S01]  /*1890*/  IMAD.U32 R136, RZ, RZ, UR4 ;  /* 0x00000004ff887e24 */ /* 0x000fe2000f8e00ff */
        /* <DEDUP_REMOVED lines=27> */
[----:B------:R-:W-:Y:S01]  /*1a50*/  CS2R R30, SRZ ;  /* 0x00000000001e7805 */ /* 0x000fe2000001ff00 */
[----:B------:R-:W-:Y:S06]  /*1a60*/  @!P1 BRA `(.L_x_20) ;  /* 0x0000001400889947 */ /* 0x000fec0003800000 */
[----:B------:R-:W-:-:S13]  /*1a70*/  ISETP.NE.AND P1, PT, R134, 0x3, PT ;  /* 0x000000038600780c */ /* 0x000fda0003f25270 */
[----:B------:R-:W-:Y:S05]  /*1a80*/  @!P1 BRA `(.L_x_21) ;  /* 0x0000000000049947 */ /* 0x000fea0003800000 */
[----:B------:R-:W-:Y:S01]  /*1a90*/  BPT.TRAP 0x1 ;  /* 0x000000040000795c */ /* 0x000fe20000300000 */
.L_x_21:
[----:B------:R-:W-:Y:S01]  /*1aa0*/  ULEA UR5, UR17, UR8, 0x3 ;  /* 0x0000000811057291 */ /* 0x000fe2000f8e183f */
[----:B0-----:R-:W-:-:S05]  /*1ab0*/  IMAD.U32 R18, RZ, RZ, UR4 ;  /* 0x00000004ff127e24 */ /* 0x001fca000f8e00ff */
[----:B------:R-:W-:-:S04]  /*1ac0*/  SHF.L.U32 R18, R18, 0x1f, RZ ;  /* 0x0000001f12127819 */ /* 0x000fc800000006ff */
[----:B------:R0:W1:Y:S01]  /*1ad0*/  SYNCS.PHASECHK.TRANS64.TRYWAIT P0, [UR5], R18 ;  /* 0x00000012ff0075a7 */ /* 0x0000620008000145 */
[----:B------:R-:W-:Y:S05]  /*1ae0*/  @!P1 BRA `(.L_x_22) ;  /* 0x0000000000049947 */ /* 0x000fea0003800000 */
[----:B------:R-:W-:Y:S01]  /*1af0*/  BPT.TRAP 0x1 ;  /* 0x000000040000795c */ /* 0x000fe20000300000 */
.L_x_22:
[----:B-1----:R-:W-:Y:S05]  /*1b00*/  @P0 BRA `(.L_x_23) ;  /* 0x0000000000080947 */ /* 0x002fea0003800000 */
[----:B------:R-:W1:Y:S02]  /*1b10*/  SYNCS.PHASECHK.TRANS64.TRYWAIT P0, [UR5], R18 ;  /* 0x00000012ff0075a7 */ /* 0x000e640008000145 */
[----:B-1----:R-:W-:Y:S05]  /*1b20*/  @!P0 BRA `(.L_x_24) ;  /* 0x0000008c00048947 */ /* 0x002fea0003800000 */
.L_x_23:
[----:B------:R-:W-:Y:S01]  /*1b30*/  UIADD3 UR14, UR8, 0x180, URZ ;  /* 0x00000180080e7890 */ /* 0x000fe2000fffe03f */
[----:B------:R-:W-:Y:S01]  /*1b40*/  WARPGROUP.ARRIVE ;  /* 0x00000000000079c5 */ /* 0x000fe20000000000 */
[----:B------:R-:W-:Y:S01]  /*1b50*/  UIADD3 UR5, UR8, 0x14180, URZ ;  /* 0x0001418008057890 */ /* 0x000fe2000fffe03f */
[----:B------:R-:W-:Y:S01]  /*1b60*/  CS2R R22, SRZ ;  /* 0x0000000000167805 */ /* 0x000fe2000001ff00 */
[----:B------:R-:W-:Y:S01]  /*1b70*/  USHF.R.U32.HI UR14, URZ, 0x4, UR14 ;  /* 0x000000043f0e7899 */ /* 0x000fe2000801160e */
[----:B------:R-:W-:Y:S01]  /*1b80*/  CS2R R80, SRZ ;  /* 0x0000000000507805 */ /* 0x000fe2000001ff00 */
[----:B------:R-:W-:Y:S01]  /*1b90*/  USHF.R.U32.HI UR5, URZ, 0x4, UR5 ;  /* 0x000000043f057899 */ /* 0x000fe20008011605 */
[----:B------:R-:W-:Y:S01]  /*1ba0*/  CS2R R82, SRZ ;  /* 0x0000000000527805 */ /* 0x000fe2000001ff00 */
[----:B------:R-:W-:Y:S01]  /*1bb0*/  ULOP3.LUT UR14, UR14, 0x3fff, URZ, 0xc0, !UPT ;  /* 0x00003fff0e0e7892 */ /* 0x000fe2000f8ec03f */
[----:B------:R-:W-:Y:S01]  /*1bc0*/  CS2R R84, SRZ ;  /* 0x0000000000547805 */ /* 0x000fe2000001ff00 */
[----:B------:R-:W-:Y:S01]  /*1bd0*/  ULOP3.LUT UR5, UR5, 0x3fff, URZ, 0xc0, !UPT ;  /* 0x00003fff05057892 */ /* 0x000fe2000f8ec03f */
[----:B------:R-:W-:Y:S01]  /*1be0*/  CS2R R86, SRZ ;  /* 0x0000000000567805 */ /* 0x000fe2000001ff00 */
[----:B------:R-:W-:Y:S01]  /*1bf0*/  ULOP3.LUT UR14, UR14, 0x10000, URZ, 0xfc, !UPT ;  /* 0x000100000e0e7892 */ /* 0x000fe2000f8efc3f */
[----:B------:R-:W-:Y:S01]  /*1c00*/  CS2R R88, SRZ ;  /* 0x0000000000587805 */ /* 0x000fe2000001ff00 */
[----:B------:R-:W-:Y:S01]  /*1c10*/  ULOP3.LUT UR5, UR5, 0x10000, URZ, 0xfc, !UPT ;  /* 0x0001000005057892 */ /* 0x000fe2000f8efc3f */
[----:B------:R-:W-:Y:S01]  /*1c20*/  CS2R R90, SRZ ;  /* 0x00000000005a7805 */ /* 0x000fe2000001ff00 */
[----:B------:R-:W-:Y:S01]  /*1c30*/  ULEA UR14, UR17, UR14, 0xa ;  /* 0x0000000e110e7291 */ /* 0x000fe2000f8e503f */
[----:B------:R-:W-:Y:S01]  /*1c40*/  CS2R R92, SRZ ;  /* 0x00000000005c7805 */ /* 0x000fe2000001ff00 */
[----:B------:R-:W-:Y:S01]  /*1c50*/  UIMAD UR16, UR17, 0x700, UR5 ;  /* 0x00000700111078a4 */ /* 0x000fe2000f8e0205 */
[----:B------:R-:W-:Y:S01]  /*1c60*/  CS2R R94, SRZ ;  /* 0x00000000005e7805 */ /* 0x000fe2000001ff00 */
[----:B------:R-:W-:Y:S01]  /*1c70*/  UMOV UR21, 0x40000040 ;  /* 0x4000004000157882 */ /* 0x000fe20000000000 */
[----:B------:R-:W-:Y:S01]  /*1c80*/  UMOV UR23, 0x40000040 ;  /* 0x4000004000177882 */ /* 0x000fe20000000000 */
[----:B------:R-:W-:Y:S01]  /*1c90*/  UIADD3 UR5, UR16, 0x80, URZ ;  /* 0x0000008010057890 */ /* 0x000fe2000fffe03f */
[----:B------:R-:W-:Y:S01]  /*1ca0*/  CS2R R96, SRZ ;  /* 0x0000000000607805 */ /* 0x000fe2000001ff00 */
[----:B------:R-:W-:Y:S01]  /*1cb0*/  UMOV UR20, UR14 ;  /* 0x0000000e00147c82 */ /* 0x000fe20008000000 */
[----:B------:R-:W-:Y:S01]  /*1cc0*/  UMOV UR22, UR16 ;  /* 0x0000001000167c82 */ /* 0x000fe20008000000 */
[----:B------:R-:W-:Y:S01]  /*1cd0*/  UIADD3 UR15, UR16, 0x100, URZ ;  /* 0x00000100100f7890 */ /* 0x000fe2000fffe03f */
[----:B------:R-:W-:Y:S01]  /*1ce0*/  QGMMA.64x16x32.F32.E4M3.E4M3 R72, gdesc[UR20], RZ, !UPT ;  /* 0x00200000144879f3 */ /* 0x000fe2000c7008ff */
[----:B------:R-:W-:Y:S01]  /*1cf0*/  UMOV UR23, 0x40000040 ;  /* 0x4000004000177882 */ /* 0x000fe20000000000 */
        /* <DEDUP_REMOVED lines=23> */
[----:B------:R-:W-:Y:S01]  /*1e70*/  UIADD3 UR20, UR14, 0x2, URZ ;  /* 0x000000020e147890 */ /* 0x000fe2000fffe03f */
[----:B------:R-:W-:Y:S01]  /*1e80*/  CS2R R98, SRZ ;  /* 0x0000000000627805 */ /* 0x000fe2000001ff00 */
[----:B------:R-:W-:Y:S01]  /*1e90*/  UIADD3 UR22, UR16, 0x2, URZ ;  /* 0x0000000210167890 */ /* 0x000fe2000fffe03f */
[----:B------:R-:W-:Y:S01]  /*1ea0*/  CS2R R100, SRZ ;  /* 0x0000000000647805 */ /* 0x000fe2000001ff00 */
[----:B------:R-:W-:Y:S01]  /*1eb0*/  UMOV UR21, 0x40000040 ;  /* 0x4000004000157882 */ /* 0x000fe20000000000 */
[----:B------:R-:W-:Y:S01]  /*1ec0*/  UMOV UR23, 0x40000040 ;  /* 0x4000004000177882 */ /* 0x000fe20000000000 */
[----:B------:R-:W-:Y:S01]  /*1ed0*/  UIADD3 UR18, UR16, 0x484, URZ ;  /* 0x0000048410127890 */ /* 0x000fe2000fffe03f */
        /* <DEDUP_REMOVED lines=16> */
[----:B------:R-:W-:Y:S01]  /*1fe0*/  QGMMA.64x16x32.F32.E4M3.E4M3 R72, gdesc[UR20], R72 ;  /* 0x00200000144879f3 */ /* 0x000fe20008700848 */
[----:B------:R-:W-:Y:S01]  /*1ff0*/  UMOV UR22, UR5 ;  /* 0x0000000500167c82 */ /* 0x000fe20008000000 */
[----:B------:R-:W-:Y:S01]  /*2000*/  UMOV UR23, 0x40000040 ;  /* 0x4000004000177882 */ /* 0x000fe20000000000 */
[----:B------:R-:W-:Y:S01]  /*2010*/  UIADD3 UR5, UR16, 0x182, URZ ;  /* 0x0000018210057890 */ /* 0x000fe2000fffe03f */
[----:B------:R-:W-:Y:S01]  /*2020*/  QGMMA.64x16x32.F32.E4M3.E4M3 R64, gdesc[UR20], R64 ;  /* 0x00200000144079f3 */ /* 0x000fe20008700840 */
[----:B------:R-:W-:Y:S01]  /*2030*/  UMOV UR22, UR15 ;  /* 0x0000000f00167c82 */ /* 0x000fe20008000000 */
[----:B------:R-:W-:Y:S01]  /*2040*/  UMOV UR23, 0x40000040 ;  /* 0x4000004000177882 */ /* 0x000fe20000000000 */
[----:B------:R-:W-:Y:S01]  /*2050*/  UIADD3 UR15, UR16, 0x202, URZ ;  /* 0x00000202100f7890 */ /* 0x000fe2000fffe03f */
[----:B------:R-:W-:Y:S01]  /*2060*/  QGMMA.64x16x32.F32.E4M3.E4M3 R56, gdesc[UR20], R56 ;  /* 0x00200000143879f3 */ /* 0x000fe20008700838 */
[----:B------:R-:W-:Y:S01]  /*2070*/  UMOV UR23, 0x40000040 ;  /* 0x4000004000177882 */ /* 0x000fe20000000000 */
[----:B------:R-:W-:Y:S01]  /*2080*/  UMOV UR22, UR5 ;  /* 0x0000000500167c82 */ /* 0x000fe20008000000 */
        /* <DEDUP_REMOVED lines=14> */
[----:B------:R-:W-:-:S02]  /*2170*/  UIADD3 UR20, UR14, 0x4, URZ ;  /* 0x000000040e147890 */ /* 0x000fc4000fffe03f */
[----:B------:R-:W-:Y:S01]  /*2180*/  UIADD3 UR22, UR16, 0x4, URZ ;  /* 0x0000000410167890 */ /* 0x000fe2000fffe03f */
[----:B------:R-:W-:Y:S01]  /*2190*/  UMOV UR21, 0x40000040 ;  /* 0x4000004000157882 */ /* 0x000fe20000000000 */
[----:B------:R-:W-:-:S07]  /*21a0*/  UMOV UR23, 0x40000040 ;  /* 0x4000004000177882 */ /* 0x000fce0000000000 */
        /* <DEDUP_REMOVED lines=106> */
[----:B------:R-:W-:Y:S01]  /*2850*/  UMOV UR5, 0x8 ;  /* 0x0000000800057882 */ /* 0x000fe20000000000 */
        /* <DEDUP_REMOVED lines=31> */
[----:B------:R-:W-:-:S02]  /*2a50*/  UMOV UR22, UR18 ;  /* 0x0000001200167c82 */ /* 0x000fc40008000000 */
[----:B------:R-:W-:Y:S01]  /*2a60*/  QGMMA.64x16x32.F32.E4M3.E4M3 R24, gdesc[UR20], R24 ;  /* 0x00200000141879f3 */ /* 0x000fe20008700818 */
[----:B------:R-:W-:Y:S02]  /*2a70*/  UIADD3 UR20, UR14, 0x206, URZ ;  /* 0x000002060e147890 */ /* 0x000fe4000fffe03f */
[----:B------:R-:W-:Y:S02]  /*2a80*/  UIADD3 UR22, UR16, 0x386, URZ ;  /* 0x0000038610167890 */ /* 0x000fe4000fffe03f */
[----:B------:R-:W-:Y:S01]  /*2a90*/  UIADD3 UR14, UR16, 0x406, URZ ;  /* 0x00000406100e7890 */ /* 0x000fe2000fffe03f */
[----:B------:R-:W-:Y:S01]  /*2aa0*/  UMOV UR21, 0x40000040 ;  /* 0x4000004000157882 */ /* 0x000fe20000000000 */
[----:B------:R-:W-:-:S05]  /*2ab0*/  UMOV UR23, 0x40000040 ;  /* 0x4000004000177882 */ /* 0x000fca0000000000 */
[----:B------:R-:W-:Y:S01]  /*2ac0*/  QGMMA.64x16x32.F32.E4M3.E4M3 R72, gdesc[UR20], R72 ;  /* 0x00200000144879f3 */ /* 0x000fe20008700848 */
[----:B------:R-:W-:Y:S01]  /*2ad0*/  UMOV UR22, UR14 ;  /* 0x0000000e00167c82 */ /* 0x000fe20008000000 */
[----:B------:R-:W-:Y:S01]  /*2ae0*/  UIADD3 UR14, UR16, 0x506, URZ ;  /* 0x00000506100e7890 */ /* 0x000fe2000fffe03f */
[----:B------:R-:W-:Y:S02]  /*2af0*/  UMOV UR23, 0x40000040 ;  /* 0x4000004000177882 */ /* 0x000fe40000000000 */
[----:B------:R-:W-:Y:S01]  /*2b00*/  QGMMA.64x16x32.F32.E4M3.E4M3 R64, gdesc[UR20], R64 ;  /* 0x00200000144079f3 */ /* 0x000fe20008700840 */
[----:B------:R-:W-:Y:S01]  /*2b10*/  UMOV UR22, UR15 ;  /* 0x0000000f00167c82 */ /* 0x000fe20008000000 */
[----:B------:R-:W-:Y:S01]  /*2b20*/  UMOV UR23, 0x40000040 ;  /* 0x4000004000177882 */ /* 0x000fe20000000000 */
[----:B------:R-:W-:Y:S01]  /*2b30*/  UIADD3 UR15, UR16, 0x586, URZ ;  /* 0x00000586100f7890 */ /* 0x000fe2000fffe03f */
[----:B------:R-:W-:Y:S01]  /*2b40*/  QGMMA.64x16x32.F32.E4M3.E4M3 R56, gdesc[UR20], R56 ;  /* 0x00200000143879f3 */ /* 0x000fe20008700838 */
[----:B------:R-:W-:Y:S01]  /*2b50*/  UMOV UR22, UR14 ;  /* 0x0000000e00167c82 */ /* 0x000fe20008000000 */
[----:B------:R-:W-:Y:S01]  /*2b60*/  UIADD3 UR14, UR16, 0x606, URZ ;  /* 0x00000606100e7890 */ /* 0x000fe2000fffe03f */
[----:B------:R-:W-:Y:S01]  /*2b70*/  UMOV UR23, 0x40000040 ;  /* 0x4000004000177882 */ /* 0x000fe20000000000 */
[----:B------:R-:W-:Y:S01]  /*2b80*/  UIADD3 UR16, UR16, 0x686, URZ ;  /* 0x0000068610107890 */ /* 0x000fe2000fffe03f */
[----:B------:R-:W-:Y:S01]  /*2b90*/  QGMMA.64x16x32.F32.E4M3.E4M3 R48, gdesc[UR20], R48 ;  /* 0x00200000143079f3 */ /* 0x000fe20008700830 */
[----:B------:R-:W-:Y:S01]  /*2ba0*/  UMOV UR22, UR15 ;  /* 0x0000000f00167c82 */ /* 0x000fe20008000000 */
[----:B------:R-:W-:-:S02]  /*2bb0*/  UMOV UR23, 0x40000040 ;  /* 0x4000004000177882 */ /* 0x000fc40000000000 */
[----:B------:R-:W-:Y:S01]  /*2bc0*/  QGMMA.64x16x32.F32.E4M3.E4M3 R40, gdesc[UR20], R40 ;  /* 0x00200000142879f3 */ /* 0x000fe20008700828 */
[----:B------:R-:W-:Y:S01]  /*2bd0*/  UMOV UR22, UR14 ;  /* 0x0000000e00167c82 */ /* 0x000fe20008000000 */
[----:B------:R-:W-:Y:S01]  /*2be0*/  ULDC UR14, c[0x0][0x50c] ;  /* 0x00014300000e7ab9 */ /* 0x000fe20000000800 */
[----:B------:R-:W-:Y:S01]  /*2bf0*/  UMOV UR23, 0x40000040 ;  /* 0x4000004000177882 */ /* 0x000fe20000000000 */
[----:B------:R-:W-:Y:S01]  /*2c00*/  UISETP.NE.AND UP0, UPT, UR14, 0x8, UPT ;  /* 0x000000080e00788c */ /* 0x000fe2000bf05270 */
[----:B------:R-:W-:Y:S01]  /*2c10*/  QGMMA.64x16x32.F32.E4M3.E4M3 R32, gdesc[UR20], R32 ;  /* 0x00200000142079f3 */ /* 0x000fe20008700820 */
[----:B------:R-:W-:Y:S01]  /*2c20*/  UMOV UR22, UR16 ;  /* 0x0000001000167c82 */ /* 0x000fe20008000000 */
[----:B------:R-:W-:Y:S01]  /*2c30*/  UMOV UR23, 0x40000040 ;  /* 0x4000004000177882 */ /* 0x000fe20000000000 */
[----:B------:R-:W-:Y:S01]  /*2c40*/  USEL UR16, URZ, 0x1, UP0 ;  /* 0x000000013f107887 */ /* 0x000fe20008000000 */
[----:B------:R-:W-:Y:S05]  /*2c50*/  QGMMA.64x16x32.F32.E4M3.E4M3 R24, gdesc[UR20], R24, gsb0 ;  /* 0x00200000141879f3 */ /* 0x000fea0008000818 */
[----:B------:R-:W-:-:S13]  /*2c60*/  ISETP.NE.AND P0, PT, RZ, UR16, PT ;  /* 0x00000010ff007c0c */ /* 0x000fda000bf05270 */
[----:B------:R-:W-:Y:S05]  /*2c70*/  @!P0 BRA `(.L_x_25) ;  /* 0x0000000000e88947 */ /* 0x000fea0003800000 */
[----:B------:R-:W-:Y:S02]  /*2c80*/  WARPGROUP.DEPBAR.LE gsb0, 0x0 ;  /* 0x00008000000079c5 */ /* 0x000fe40000010000 */
[----:B------:R-:W-:-:S01]  /*2c90*/  FADD R133, RZ, R72 ;  /* 0x00000048ff857221 */ /* 0x000fc20000000000 */
[----:B------:R-:W-:Y:S01]  /*2ca0*/  FADD R132, RZ, R73 ;  /* 0x00000049ff847221 */ /* 0x000fe20000000000 */
        /* <DEDUP_REMOVED lines=54> */
[----:B------:R-:W-:-:S06]  /*3010*/  UMOV UR5, URZ ;  /* 0x0000003f00057c82 */ /* 0x000fcc0008000000 */
.L_x_25:
[----:B------:R-:W-:Y:S01]  /*3020*/  UIADD3 UR15, UR17, 0x1, URZ ;  /* 0x00000001110f7890 */ /* 0x000fe2000fffe03f */
[----:B------:R-:W-:-:S03]  /*3030*/  UMOV UR18, 0x1 ;  /* 0x0000000100127882 */ /* 0x000fc60000000000 */
[----:B------:R-:W-:-:S04]  /*3040*/  UISETP.NE.AND UP0, UPT, UR15, 0x5, UPT ;  /* 0x000000050f00788c */ /* 0x000fc8000bf05270 */
[----:B------:R-:W-:Y:S02]  /*3050*/  USEL UR14, URZ, 0x1, UP0 ;  /* 0x000000013f0e7887 */ /* 0x000fe40008000000 */
[----:B------:R-:W-:Y:S02]  /*3060*/  USEL UR15, UR15, URZ, UP0 ;  /* 0x0000003f0f0f7287 */ /* 0x000fe40008000000 */
[----:B------:R-:W-:-:S06]  /*3070*/  ULOP3.LUT UR14, UR4, UR14, URZ, 0x3c, !UPT ;  /* 0x0000000e040e7292 */ /* 0x000fcc000f8e3c3f */
[----:B------:R-:W-:-:S07]  /*3080*/  IMAD.U32 R136, RZ, RZ, UR14 ;  /* 0x0000000eff887e24 */ /* 0x000fce000f8e00ff */
.L_x_20:
[----:B------:R-:W-:-:S06]  /*3090*/  UISETP.GE.AND UP0, UPT, UR10, 0x1, UPT ;  /* 0x000000010a00788c */ /* 0x000fcc000bf06270 */
[----:B------:R-:W-:-:S13]  /*30a0*/  PLOP3.LUT P0, PT, PT, PT, UP0, 0x80, 0x0 ;  /* 0x000000000000781c */ /* 0x000fda0003f0f008 */
[----:B------:R-:W-:Y:S05]  /*30b0*/  @!P0 BRA `(.L_x_26) ;  /* 0x0000001400688947 */ /* 0x000fea0003800000 */
[----:B01----:R-:W-:Y:S01]  /*30c0*/  IMAD.U32 R18, RZ, RZ, UR10 ;  /* 0x0000000aff127e24 */ /* 0x003fe2000f8e00ff */
[----:B------:R-:W-:Y:S01]  /*30d0*/  ULDC UR14, c[0x0][0x50c] ;  /* 0x00014300000e7ab9 */ /* 0x000fe20000000800 */
[----:B------:R-:W-:-:S07]  /*30e0*/  IMAD.U32 R19, RZ, RZ, UR17 ;  /* 0x00000011ff137e24 */ /* 0x000fce000f8e00ff */
.L_x_34:
[----:B------:R-:W-:-:S13]  /*30f0*/  ISETP.NE.AND P1, PT, R134, 0x3, PT ;  /* 0x000000038600780c */ /* 0x000fda0003f25270 */
[----:B------:R-:W-:Y:S05]  /*3100*/  @!P1 BRA `(.L_x_27) ;  /* 0x0000000000049947 */ /* 0x000fea0003800000 */
[----:B------:R-:W-:Y:S01]  /*3110*/  BPT.TRAP 0x1 ;  /* 0x000000040000795c */ /* 0x000fe20000300000 */
.L_x_27:
[----:B------:R-:W-:Y:S01]  /*3120*/  ULEA UR19, UR15, UR8, 0x3 ;  /* 0x000000080f137291 */ /* 0x000fe2000f8e183f */
[----:B------:R-:W-:-:S08]  /*3130*/  SHF.L.U32 R20, R136, 0x1f, RZ ;  /* 0x0000001f88147819 */ /* 0x000fd000000006ff */
[----:B------:R0:W1:Y:S01]  /*3140*/  SYNCS.PHASECHK.TRANS64.TRYWAIT P0, [UR19], R20 ;  /* 0x00000014ff0075a7 */ /* 0x0000620008000153 */
[----:B------:R-:W-:Y:S05]  /*3150*/  @!P1 BRA `(.L_x_28) ;  /* 0x0000000000049947 */ /* 0x000fea0003800000 */
[----:B------:R-:W-:Y:S01]  /*3160*/  BPT.TRAP 0x1 ;  /* 0x000000040000795c */ /* 0x000fe20000300000 */
.L_x_28:
[----:B-1----:R-:W-:Y:S05]  /*3170*/  @P0 BRA `(.L_x_29) ;  /* 0x0000000000080947 */ /* 0x002fea0003800000 */
[----:B------:R-:W1:Y:S02]  /*3180*/  SYNCS.PHASECHK.TRANS64.TRYWAIT P0, [UR19], R20 ;  /* 0x00000014ff0075a7 */ /* 0x000e640008000153 */
[----:B-1----:R-:W-:Y:S05]  /*3190*/  @!P0 BRA `(.L_x_30) ;  /* 0x0000007400808947 */ /* 0x002fea0003800000 */
.L_x_29:
[----:B------:R-:W-:Y:S01]  /*31a0*/  UIADD3 UR19, UR8, 0x14180, URZ ;  /* 0x0001418008137890 */ /* 0x000fe2000fffe03f */
[----:B------:R-:W-:Y:S01]  /*31b0*/  WARPGROUP.ARRIVE ;  /* 0x00000000000079c5 */ /* 0x000fe20000000000 */
[----:B------:R-:W-:Y:S02]  /*31c0*/  UIADD3 UR20, UR8, 0x180, URZ ;  /* 0x0000018008147890 */ /* 0x000fe4000fffe03f */
[----:B------:R-:W-:Y:S02]  /*31d0*/  USHF.R.U32.HI UR19, URZ, 0x4, UR19 ;  /* 0x000000043f137899 */ /* 0x000fe40008011613 */
[----:B------:R-:W-:Y:S02]  /*31e0*/  USHF.R.U32.HI UR20, URZ, 0x4, UR20 ;  /* 0x000000043f147899 */ /* 0x000fe40008011614 */
[----:B------:R-:W-:Y:S02]  /*31f0*/  UISETP.NE.AND UP0, UPT, UR16, URZ, UPT ;  /* 0x0000003f1000728c */ /* 0x000fe4000bf05270 */
[----:B------:R-:W-:-:S02]  /*3200*/  ULOP3.LUT UR19, UR19, 0x3fff, URZ, 0xc0, !UPT ;  /* 0x00003fff13137892 */ /* 0x000fc4000f8ec03f */
[----:B------:R-:W-:Y:S02]  /*3210*/  ULOP3.LUT UR20, UR20, 0x3fff, URZ, 0xc0, !UPT ;  /* 0x00003fff14147892 */ /* 0x000fe4000f8ec03f */
[----:B------:R-:W-:Y:S02]  /*3220*/  USEL UR18, UR18, URZ, !UP0 ;  /* 0x0000003f12127287 */ /* 0x000fe4000c000000 */
[----:B------:R-:W-:Y:S02]  /*3230*/  ULOP3.LUT UR16, UR19, 0x10000, URZ, 0xfc, !UPT ;  /* 0x0001000013107892 */ /* 0x000fe4000f8efc3f */
[----:B------:R-:W-:Y:S02]  /*3240*/  ULOP3.LUT UR20, UR20, 0x10000, URZ, 0xfc, !UPT ;  /* 0x0001000014147892 */ /* 0x000fe4000f8efc3f */
[----:B------:R-:W-:Y:S02]  /*3250*/  UISETP.NE.U32.AND UP0, UPT, UR18, URZ, UPT ;  /* 0x0000003f1200728c */ /* 0x000fe4000bf05070 */
[----:B------:R-:W-:-:S02]  /*3260*/  UIMAD UR16, UR15, 0x700, UR16 ;  /* 0x000007000f1078a4 */ /* 0x000fc4000f8e0210 */
[----:B------:R-:W-:Y:S02]  /*3270*/  ULEA UR18, UR15, UR20, 0xa ;  /* 0x000000140f127291 */ /* 0x000fe4000f8e503f */
[----:B------:R-:W-:Y:S02]  /*3280*/  UIADD3 UR19, UR16, 0x80, URZ ;  /* 0x0000008010137890 */ /* 0x000fe4000fffe03f */
[----:B------:R-:W-:Y:S01]  /*3290*/  UIADD3 UR26, UR16, 0x100, URZ ;  /* 0x00000100101a7890 */ /* 0x000fe2000fffe03f */
[----:B------:R-:W-:Y:S02]  /*32a0*/  UMOV UR21, 0x40000040 ;  /* 0x4000004000157882 */ /* 0x000fe40000000000 */
[----:B------:R-:W-:Y:S01]  /*32b0*/  UMOV UR20, UR18 ;  /* 0x0000001200147c82 */ /* 0x000fe20008000000 */
[----:B------:R-:W-:Y:S01]  /*32c0*/  UMOV UR22, UR16 ;  /* 0x0000001000167c82 */ /* 0x000fe20008000000 */
[----:B------:R-:W-:Y:S01]  /*32d0*/  UMOV UR23, 0x40000040 ;  /* 0x4000004000177882 */ /* 0x000fe20000000000 */
[----:B------:R-:W-:Y:S01]  /*32e0*/  UIADD3 UR27, UR16, 0x180, URZ ;  /* 0x00000180101b7890 */ /* 0x000fe2000fffe03f */
[----:B------:R-:W-:Y:S01]  /*32f0*/  QGMMA.64x16x32.F32.E4M3.E4M3 R72, gdesc[UR20], R72, UP0 ;  /* 0x00200000144879f3 */ /* 0x000fe2000bf00848 */
        /* <DEDUP_REMOVED lines=24> */
[----:B------:R-:W-:-:S02]  /*3480*/  UIADD3 UR20, UR18, 0x2, URZ ;  /* 0x0000000212147890 */ /* 0x000fc4000fffe03f */
[----:B------:R-:W-:Y:S01]  /*3490*/  UIADD3 UR22, UR16, 0x2, URZ ;  /* 0x0000000210167890 */ /* 0x000fe2000fffe03f */
[----:B------:R-:W-:Y:S01]  /*34a0*/  UMOV UR21, 0x40000040 ;  /* 0x4000004000157882 */ /* 0x000fe20000000000 */
[----:B------:R-:W-:Y:S01]  /*34b0*/  UMOV UR23, 0x40000040 ;  /* 0x4000004000177882 */ /* 0x000fe20000000000 */
[----:B------:R-:W-:-:S04]  /*34c0*/  UIADD3 UR5, UR5, 0x8, URZ ;  /* 0x0000000805057890 */ /* 0x000fc8000fffe03f */
[----:B------:R-:W-:Y:S02]  /*34d0*/  UISETP.NE.AND UP0, UPT, UR5, UR14, UPT ;  /* 0x0000000e0500728c */ /* 0x000fe4000bf05270 */
        /* <DEDUP_REMOVED lines=167> */
[----:B------:R-:W-:-:S02]  /*3f50*/  UMOV UR23, 0x40000040 ;  /* 0x4000004000177882 */ /* 0x000fc40000000000 */
        /* <DEDUP_REMOVED lines=22> */
[----:B------:R-:W-:Y:S01]  /*40c0*/  UMOV UR22, UR19 ;  /* 0x0000001300167c82 */ /* 0x000fe20008000000 */
[----:B------:R-:W-:Y:S02]  /*40d0*/  UMOV UR23, 0x40000040 ;  /* 0x4000004000177882 */ /* 0x000fe40000000000 */
[----:B------:R-:W-:Y:S01]  /*40e0*/  QGMMA.64x16x32.F32.E4M3.E4M3 R32, gdesc[UR20], R32 ;  /* 0x00200000142079f3 */ /* 0x000fe20008700820 */
[----:B------:R-:W-:Y:S01]  /*40f0*/  UMOV UR22, UR16 ;  /* 0x0000001000167c82 */ /* 0x000fe20008000000 */
[----:B------:R-:W-:Y:S01]  /*4100*/  UMOV UR23, 0x40000040 ;  /* 0x4000004000177882 */ /* 0x000fe20000000000 */
[----:B------:R-:W-:Y:S01]  /*4110*/  USEL UR16, URZ, 0x1, UP0 ;  /* 0x000000013f107887 */ /* 0x000fe20008000000 */
[----:B------:R-:W-:Y:S05]  /*4120*/  QGMMA.64x16x32.F32.E4M3.E4M3 R24, gdesc[UR20], R24, gsb0 ;  /* 0x00200000141879f3 */ /* 0x000fea0008000818 */
[----:B------:R-:W-:Y:S01]  /*4130*/  ISETP.NE.AND P0, PT, RZ, UR16, PT ;  /* 0x00000010ff007c0c */ /* 0x000fe2000bf05270 */
[----:B------:R-:W-:-:S12]  /*4140*/  WARPGROUP.DEPBAR.LE gsb0, 0x1 ;  /* 0x00008000000079c5 */ /* 0x000fd80000010100 */
[----:B------:R-:W-:Y:S05]  /*4150*/  @!P0 BRA `(.L_x_31) ;  /* 0x0000000000e88947 */ /* 0x000fea0003800000 */
[----:B------:R-:W-:Y:S02]  /*4160*/  WARPGROUP.DEPBAR.LE gsb0, 0x0 ;  /* 0x00008000000079c5 */ /* 0x000fe40000010000 */
[----:B------:R-:W-:-:S01]  /*4170*/  FADD R133, R72, R133 ;  /* 0x0000008548857221 */ /* 0x000fc20000000000 */
[----:B------:R-:W-:Y:S01]  /*4180*/  FADD R132, R73, R132 ;  /* 0x0000008449847221 */ /* 0x000fe20000000000 */
        /* <DEDUP_REMOVED lines=54> */
[----:B------:R-:W-:-:S06]  /*44f0*/  UMOV UR5, URZ ;  /* 0x0000003f00057c82 */ /* 0x000fcc0008000000 */
.L_x_31:
[----:B------:R-:W-:Y:S05]  /*4500*/  @!P1 BRA `(.L_x_32) ;  /* 0x0000000000049947 */ /* 0x000fea0003800000 */
[----:B------:R-:W-:Y:S01]  /*4510*/  BPT.TRAP 0x1 ;  /* 0x000000040000795c */ /* 0x000fe20000300000 */
.L_x_32:
[----:B------:R-:W-:-:S13]  /*4520*/  ISETP.NE.AND P0, PT, R13, RZ, PT ;  /* 0x000000ff0d00720c */ /* 0x000fda0003f05270 */
[----:B01----:R-:W-:-:S05]  /*4530*/  @P0 LEA R20, R19, UR8, 0x3 ;  /* 0x0000000813140c11 */ /* 0x003fca000f8e18ff */
[----:B------:R-:W-:-:S05]  /*4540*/  @P0 VIADD R21, R20, 0x28 ;  /* 0x0000002814150836 */ /* 0x000fca0000000000 */
[----:B------:R-:W-:-:S04]  /*4550*/  @P0 PRMT R21, R12, 0x654, R21 ;  /* 0x000006540c150816 */ /* 0x000fc80000000015 */
[----:B------:R0:W-:Y:S01]  /*4560*/  @P0 SYNCS.ARRIVE.TRANS64.RED.A1T0 RZ, [R21+URZ], RZ ;  /* 0x000000ff15ff09a7 */ /* 0x0001e2000810043f */
[----:B------:R-:W-:-:S13]  /*4570*/  ISETP.GT.U32.AND P0, PT, R7, 0x1, PT ;  /* 0x000000010700780c */ /* 0x000fda0003f04070 */
[----:B0-----:R-:W-:Y:S05]  /*4580*/  @P0 BRA `(.L_x_33) ;  /* 0x0000000000040947 */ /* 0x001fea0003800000 */
[----:B------:R-:W-:Y:S01]  /*4590*/  BPT.TRAP 0x1 ;  /* 0x000000040000795c */ /* 0x000fe20000300000 */
.L_x_33:
[----:B------:R-:W-:Y:S01]  /*45a0*/  UIADD3 UR15, UR15, 0x1, URZ ;  /* 0x000000010f0f7890 */ /* 0x000fe2000fffe03f */
[C---:B------:R-:W-:Y:S01]  /*45b0*/  ISETP.GT.AND P1, PT, R18.reuse, 0x1, PT ;  /* 0x000000011200780c */ /* 0x040fe20003f24270 */
[----:B------:R-:W-:Y:S02]  /*45c0*/  VIADD R19, R19, 0x1 ;  /* 0x0000000113137836 */ /* 0x000fe40000000000 */
[----:B------:R-:W-:Y:S01]  /*45d0*/  UISETP.NE.AND UP0, UPT, UR15, 0x5, UPT ;  /* 0x000000050f00788c */ /* 0x000fe2000bf05270 */
[----:B------:R-:W-:Y:S02]  /*45e0*/  VIADD R18, R18, 0xffffffff ;  /* 0xffffffff12127836 */ /* 0x000fe40000000000 */
[C---:B------:R-:W-:Y:S01]  /*45f0*/  ISETP.NE.AND P0, PT, R19.reuse, 0x5, PT ;  /* 0x000000051300780c */ /* 0x040fe20003f05270 */
[----:B------:R-:W-:Y:S02]  /*4600*/  USEL UR18, URZ, 0x1, UP0 ;  /* 0x000000013f127887 */ /* 0x000fe40008000000 */
[----:B------:R-:W-:Y:S01]  /*4610*/  USEL UR15, UR15, URZ, UP0 ;  /* 0x0000003f0f0f7287 */ /* 0x000fe20008000000 */
[----:B------:R-:W-:-:S03]  /*4620*/  SEL R19, R19, RZ, P0 ;  /* 0x000000ff13137207 */ /* 0x000fc60000000000 */
[----:B------:R-:W-:Y:S01]  /*4630*/  LOP3.LUT R136, R136, UR18, RZ, 0x3c, !PT ;  /* 0x0000001288887c12 */ /* 0x000fe2000f8e3cff */
[----:B------:R-:W-:Y:S01]  /*4640*/  UMOV UR18, 0x1 ;  /* 0x0000000100127882 */ /* 0x000fe20000000000 */
[----:B------:R-:W-:Y:S06]  /*4650*/  @P1 BRA `(.L_x_34) ;  /* 0xffffffe800a41947 */ /* 0x000fec000383ffff */
.L_x_26:
[----:B------:R-:W-:Y:S01]  /*4660*/  UISETP.NE.AND UP0, UPT, UR5, URZ, UPT ;  /* 0x0000003f0500728c */ /* 0x000fe2000bf05270 */
[----:B01----:R-:W0:Y:S01]  /*4670*/  LDC R18, c[0x0][0x28c] ;  /* 0x0000a300ff127b82 */ /* 0x003e220000000800 */
[----:B------:R-:W-:Y:S02]  /*4680*/  IMAD.U32 R19, RZ, RZ, UR12 ;  /* 0x0000000cff137e24 */ /* 0x000fe4000f8e00ff */
[----:B------:R-:W-:-:S06]  /*4690*/  USEL UR5, URZ, 0x1, !UP0 ;  /* 0x000000013f057887 */ /* 0x000fcc000c000000 */
[----:B------:R-:W-:-:S13]  /*46a0*/  ISETP.NE.AND P0, PT, RZ, UR5, PT ;  /* 0x00000005ff007c0c */ /* 0x000fda000bf05270 */
[----:B------:R-:W-:Y:S05]  /*46b0*/  @!P0 BRA `(.L_x_35) ;  /* 0x0000000000e48947 */ /* 0x000fea0003800000 */
[----:B------:R-:W-:Y:S02]  /*46c0*/  WARPGROUP.DEPBAR.LE gsb0, 0x0 ;  /* 0x00008000000079c5 */ /* 0x000fe40000010000 */
[----:B------:R-:W-:Y:S01]  /*46d0*/  FADD R133, R72, R133 ;  /* 0x0000008548857221 */ /* 0x000fe20000000000 */
        /* <DEDUP_REMOVED lines=54> */
[----:B------:R-:W-:-:S07]  /*4a40*/  FADD R22, R22, R31 ;  /* 0x0000001f16167221 */ /* 0x000fce0000000000 */
.L_x_35:
[----:B0-----:R-:W-:Y:S01]  /*4a50*/  ISETP.GE.AND P0, PT, R18, 0x1, PT ;  /* 0x000000011200780c */ /* 0x001fe20003f06270 */
[----:B------:R0:W-:Y:S01]  /*4a60*/  SYNCS.ARRIVE.TRANS64.A1T0 RZ, [R19+UR9], RZ ;  /* 0x000000ff13ff79a7 */ /* 0x0001e20008100009 */
[----:B------:R-:W-:-:S11]  /*4a70*/  WARPGROUP.DEPBAR.LE gsb0, 0x0 ;  /* 0x00008000000079c5 */ /* 0x000fd60000010000 */
[----:B------:R-:W-:Y:S05]  /*4a80*/  @!P0 BRA `(.L_x_36) ;  /* 0x0000000000488947 */ /* 0x000fea0003800000 */
[----:B------:R-:W-:-:S13]  /*4a90*/  ISETP.NE.AND P0, PT, R134, 0x3, PT ;  /* 0x000000038600780c */ /* 0x000fda0003f05270 */
[----:B------:R-:W-:Y:S05]  /*4aa0*/  @!P0 BRA `(.L_x_37) ;  /* 0x0000000000048947 */ /* 0x000fea0003800000 */
[----:B------:R-:W-:Y:S01]  /*4ab0*/  BPT.TRAP 0x1 ;  /* 0x000000040000795c */ /* 0x000fe20000300000 */
.L_x_37:
[----:B------:R-:W-:-:S13]  /*4ac0*/  ISETP.NE.AND P0, PT, R13, RZ, PT ;  /* 0x000000ff0d00720c */ /* 0x000fda0003f05270 */
[----:B------:R-:W-:-:S05]  /*4ad0*/  VOTEU.ANY UP0, P0 ;  /* 0x00000000003f7886 */ /* 0x000fca0000000100 */
[----:B------:R-:W-:-:S06]  /*4ae0*/  @UP0 UIADD3 UR5, UR10, UR17, URZ ;  /* 0x000000110a050290 */ /* 0x000fcc000fffe03f */
[----:B------:R-:W-:Y:S02]  /*4af0*/  IMAD.U32 R18, RZ, RZ, UR5 ;  /* 0x00000005ff127e24 */ /* 0x000fe4000f8e00ff */
[----:B------:R-:W-:Y:S02]  /*4b00*/  IMAD.U32 R21, RZ, RZ, UR5 ;  /* 0x00000005ff157e24 */ /* 0x000fe4000f8e00ff */
[----:B0-----:R-:W-:-:S05]  /*4b10*/  @P0 IMAD.WIDE.U32 R18, R18, -0x33333333, RZ ;  /* 0xcccccccd12120825 */ /* 0x001fca00078e00ff */
[----:B------:R-:W-:-:S05]  /*4b20*/  @P0 SHF.R.U32.HI R18, RZ, 0x2, R19 ;  /* 0x00000002ff120819 */ /* 0x000fca0000011613 */
[----:B------:R-:W-:-:S05]  /*4b30*/  @P0 IMAD R18, R18, -0x5, R21 ;  /* 0xfffffffb12120824 */ /* 0x000fca00078e0215 */
[----:B------:R-:W-:-:S05]  /*4b40*/  @P0 LEA R18, R18, UR8, 0x3 ;  /* 0x0000000812120c11 */ /* 0x000fca000f8e18ff */
[----:B------:R-:W-:-:S05]  /*4b50*/  @P0 VIADD R19, R18, 0x28 ;  /* 0x0000002812130836 */ /* 0x000fca0000000000 */
[----:B------:R-:W-:-:S04]  /*4b60*/  @P0 PRMT R19, R12, 0x654, R19 ;  /* 0x000006540c130816 */ /* 0x000fc80000000013 */
[----:B------:R1:W-:Y:S01]  /*4b70*/  @P0 SYNCS.ARRIVE.TRANS64.RED.A1T0 RZ, [R19+URZ], RZ ;  /* 0x000000ff13ff09a7 */ /* 0x0003e2000810043f */
[----:B------:R-:W-:-:S13]  /*4b80*/  ISETP.GT.U32.AND P0, PT, R7, 0x1, PT ;  /* 0x000000010700780c */ /* 0x000fda0003f04070 */
[----:B-1----:R-:W-:Y:S05]  /*4b90*/  @P0 BRA `(.L_x_36) ;  /* 0x0000000000040947 */ /* 0x002fea0003800000 */
[----:B------:R-:W-:Y:S01]  /*4ba0*/  BPT.TRAP 0x1 ;  /* 0x000000040000795c */ /* 0x000fe20000300000 */
.L_x_36:
[----:B------:R-:W-:Y:S01]  /*4bb0*/  SHF.L.U32 R18, R135, 0x1f, RZ ;  /* 0x0000001f87127819 */ /* 0x000fe200000006ff */
[----:B------:R-:W-:Y:S01]  /*4bc0*/  UIADD3 UR17, UR7, UR17, URZ ;  /* 0x0000001107117290 */ /* 0x000fe2000fffe03f */
[----:B------:R-:W1:Y:S01]  /*4bd0*/  LDC R21, c[0x0][0x288] ;  /* 0x0000a200ff157b82 */ /* 0x000e620000000800 */
[----:B------:R-:W-:Y:S01]  /*4be0*/  UISETP.GE.U32.AND UP1, UPT, UR7, 0x5, UPT ;  /* 0x000000050700788c */ /* 0x000fe2000bf26070 */
[----:B------:R-:W-:Y:S01]  /*4bf0*/  IMAD.SHL.U32 R24, R16, 0x2, RZ ;  /* 0x0000000210187824 */ /* 0x000fe200078e00ff */
[----:B------:R-:W-:Y:S02]  /*4c00*/  UISETP.GT.U32.AND UP0, UPT, UR17, 0x4, UPT ;  /* 0x000000041100788c */ /* 0x000fe4000bf04070 */
[----:B------:R-:W-:Y:S02]  /*4c10*/  UIMAD.WIDE.U32 UR14, UR17, -0x33333333, URZ ;  /* 0xcccccccd110e78a5 */ /* 0x000fe4000f8e003f */
[----:B------:R-:W-:Y:S01]  /*4c20*/  UISETP.LT.U32.AND UP0, UPT, UR7, 0x5, UP0 ;  /* 0x000000050700788c */ /* 0x000fe20008701070 */
[----:B------:R-:W4:Y:S01]  /*4c30*/  SYNCS.PHASECHK.TRANS64.TRYWAIT P0, [UR11+0x8], R18 ;  /* 0x00000812ff0075a7 */ /* 0x000f22000800014b */
[----:B------:R-:W-:Y:S01]  /*4c40*/  USHF.R.U32.HI UR14, URZ, 0x2, UR15 ;  /* 0x000000023f0e7899 */ /* 0x000fe2000801160f */
[----:B------:R-:W-:Y:S01]  /*4c50*/  SHF.R.S32.HI R25, RZ, 0x1f, R24 ;  /* 0x0000001fff197819 */ /* 0x000fe20000011418 */
[----:B------:R-:W-:-:S02]  /*4c60*/  USEL UR5, URZ, 0x1, !UP0 ;  /* 0x000000013f057887 */ /* 0x000fc4000c000000 */
[----:B------:R-:W-:Y:S02]  /*4c70*/  UIMAD UR17, UR14, -0x5, UR17 ;  /* 0xfffffffb0e1178a4 */ /* 0x000fe4000f8e0211 */
[----:B------:R-:W-:-:S04]  /*4c80*/  ULOP3.LUT UR4, UR4, UR5, URZ, 0x3c, !UPT ;  /* 0x0000000504047292 */ /* 0x000fc8000f8e3c3f */
[----:B------:R-:W-:Y:S01]  /*4c90*/  @UP1 ULOP3.LUT UR4, UR4, 0x1, UR14, 0x78, !UPT ;  /* 0x0000000104041892 */ /* 0x000fe2000f8e780e */
[----:B-1--4-:R-:W-:Y:S11]  /*4ca0*/  @!P0 BRA `(.L_x_38) ;  /* 0x0000005800d48947 */ /* 0x012ff60003800000 */
.L_x_181:
[----:B------:R-:W-:Y:S01]  /*4cb0*/  IMAD.SHL.U32 R26, R6, 0x40, RZ ;  /* 0x00000040061a7824 */ /* 0x000fe200078e00ff */
[----:B------:R-:W-:Y:S01]  /*4cc0*/  ULDC UR5, c[0x0][0x284] ;  /* 0x0000a10000057ab9 */ /* 0x000fe20000000800 */
[----:B------:R-:W-:Y:S01]  /*4cd0*/  IMAD R27, R5, 0x70, RZ ;  /* 0x00000070051b7824 */ /* 0x000fe200078e02ff */
[----:B------:R-:W-:Y:S01]  /*4ce0*/  SHF.R.S32.HI R33, RZ, 0x1f, R4 ;  /* 0x0000001fff217819 */ /* 0x000fe20000011404 */
[----:B------:R-:W-:Y:S01]  /*4cf0*/  ULDC.64 UR14, c[0x0][0x5d0] ;  /* 0x00017400000e7ab9 */ /* 0x000fe20000000a00 */
[----:B------:R-:W-:Y:S01]  /*4d00*/  ISETP.GE.AND P0, PT, R26, UR5, PT ;  /* 0x000000051a007c0c */ /* 0x000fe2000bf06270 */
[----:B0-----:R-:W-:Y:S01]  /*4d10*/  IMAD.WIDE.U32 R18, R4, UR14, R24 ;  /* 0x0000000e04127c25 */ /* 0x001fe2000f8e0018 */
[----:B------:R-:W-:Y:S02]  /*4d20*/  SHF.R.S32.HI R32, RZ, 0x1f, R27 ;  /* 0x0000001fff207819 */ /* 0x000fe4000001141b */
[----:B------:R-:W-:Y:S01]  /*4d30*/  ISETP.GE.OR P0, PT, R27, R21, P0 ;  /* 0x000000151b00720c */ /* 0x000fe20000706670 */
[----:B------:R-:W-:Y:S01]  /*4d40*/  IMAD R5, R33, UR14, RZ ;  /* 0x0000000e21057c24 */ /* 0x000fe2000f8e02ff */
[----:B------:R-:W-:-:S03]  /*4d50*/  IADD3 R18, P1, R27, R18, RZ ;  /* 0x000000121b127210 */ /* 0x000fc60007f3e0ff */
[----:B------:R-:W-:-:S05]  /*4d60*/  IMAD R5, R4, UR15, R5 ;  /* 0x0000000f04057c24 */ /* 0x000fca000f8e0205 */
[----:B------:R-:W-:-:S03]  /*4d70*/  IADD3.X R19, R32, R19, R5, P1, !PT ;  /* 0x0000001320137210 */ /* 0x000fc60000ffe405 */
[----:B------:R-:W-:Y:S05]  /*4d80*/  @P0 BRA `(.L_x_39) ;  /* 0x0000004000680947 */ /* 0x000fea0003800000 */
[----:B------:R-:W0:Y:S01]  /*4d90*/  LDC.64 R30, c[0x0][0x5c8] ;  /* 0x00017200ff1e7b82 */ /* 0x000e220000000a00 */
[----:B------:R-:W-:Y:S01]  /*4da0*/  IMAD.WIDE R28, R6, 0x40, R10 ;  /* 0x00000040061c7825 */ /* 0x000fe200078e020a */
[----:B------:R-:W-:Y:S01]  /*4db0*/  ULDC.64 UR14, c[0x0][0x5c0] ;  /* 0x00017000000e7ab9 */ /* 0x000fe20000000a00 */
[----:B------:R-:W-:Y:S02]  /*4dc0*/  BSSY B0, `(.L_x_39) ;  /* 0x0000416000007945 */ /* 0x000fe40003800000 */
[-C--:B0-----:R-:W-:Y:S02]  /*4dd0*/  IMAD R5, R29, R30.reuse, RZ ;  /* 0x0000001e1d057224 */ /* 0x081fe400078e02ff */
[----:B------:R-:W-:-:S04]  /*4de0*/  IMAD.WIDE.U32 R18, R28, R30, R18 ;  /* 0x0000001e1c127225 */ /* 0x000fc800078e0012 */
[----:B------:R-:W-:Y:S01]  /*4df0*/  IMAD R5, R28, R31, R5 ;  /* 0x0000001f1c057224 */ /* 0x000fe200078e0205 */
[----:B------:R-:W-:Y:S02]  /*4e00*/  LEA R20, P0, R30, R18, 0x3 ;  /* 0x000000121e147211 */ /* 0x000fe400078018ff */
[----:B------:R-:W-:Y:S01]  /*4e10*/  IADD3 R18, P1, R18, UR14, RZ ;  /* 0x0000000e12127c10 */ /* 0x000fe2000ff3e0ff */
[----:B------:R-:W-:Y:S01]  /*4e20*/  IMAD.IADD R19, R19, 0x1, R5 ;  /* 0x0000000113137824 */ /* 0x000fe200078e0205 */
[----:B------:R-:W-:Y:S01]  /*4e30*/  IADD3 R20, P2, R20, UR14, RZ ;  /* 0x0000000e14147c10 */ /* 0x000fe2000ff5e0ff */
[----:B------:R-:W-:-:S03]  /*4e40*/  IMAD R5, R16, -0x2, R21 ;  /* 0xfffffffe10057824 */ /* 0x000fc600078e0215 */
[----:B------:R-:W-:Y:S02]  /*4e50*/  LEA.HI.X R6, R30, R19, R31, 0x3, P0 ;  /* 0x000000131e067211 */ /* 0x000fe400000f1c1f */
[----:B---3-5:R-:W-:Y:S02]  /*4e60*/  FSETP.NEU.AND P0, PT, R15, RZ, PT ;  /* 0x000000ff0f00720b */ /* 0x028fe40003f0d000 */
[----:B------:R-:W-:Y:S02]  /*4e70*/  IADD3.X R19, R19, UR15, RZ, P1, !PT ;  /* 0x0000000f13137c10 */ /* 0x000fe40008ffe4ff */
[----:B------:R-:W-:Y:S01]  /*4e80*/  IADD3.X R21, R6, UR15, RZ, P2, !PT ;  /* 0x0000000f06157c10 */ /* 0x000fe200097fe4ff */
[----:B------:R-:W-:Y:S02]  /*4e90*/  IMAD.IADD R6, R17, 0x1, -R26 ;  /* 0x0000000111067824 */ /* 0x000fe400078e0a1a */
[----:B------:R-:W-:-:S06]  /*4ea0*/  IMAD.IADD R26, R5, 0x1, -R27 ;  /* 0x00000001051a7824 */ /* 0x000fcc00078e0a1b */
[----:B------:R-:W-:Y:S05]  /*4eb0*/  @!P0 BRA `(.L_x_40) ;  /* 0x0000003000288947 */ /* 0x000fea0003800000 */
[----:B------:R-:W-:Y:S01]  /*4ec0*/  ULDC.64 UR14, c[0x0][0x5b8] ;  /* 0x00016e00000e7ab9 */ /* 0x000fe20000000a00 */
[----:B------:R-:W-:Y:S01]  /*4ed0*/  ULDC.64 UR18, c[0x0][0x5a8] ;  /* 0x00016a0000127ab9 */ /* 0x000fe20000000a00 */
[----:B------:R-:W-:Y:S01]  /*4ee0*/  IMAD.WIDE.U32 R24, R4, UR14, R24 ;  /* 0x0000000e04187c25 */ /* 0x000fe2000f8e0018 */
[----:B------:R-:W-:Y:S03]  /*4ef0*/  BSSY B1, `(.L_x_41) ;  /* 0x0000010000017945 */ /* 0x000fe60003800000 */
[----:B------:R-:W-:Y:S01]  /*4f00*/  IMAD R5, R33, UR14, RZ ;  /* 0x0000000e21057c24 */ /* 0x000fe2000f8e02ff */
[----:B------:R-:W-:-:S03]  /*4f10*/  IADD3 R24, P0, R27, R24, RZ ;  /* 0x000000181b187210 */ /* 0x000fc60007f1e0ff */
[----:B------:R-:W-:Y:S01]  /*4f20*/  IMAD R5, R4, UR15, R5 ;  /* 0x0000000f04057c24 */ /* 0x000fe2000f8e0205 */
[----:B------:R-:W-:Y:S02]  /*4f30*/  ULDC.64 UR14, c[0x0][0x5b0] ;  /* 0x00016c00000e7ab9 */ /* 0x000fe40000000a00 */
[----:B------:R-:W-:Y:S02]  /*4f40*/  IMAD R27, R29, UR14, RZ ;  /* 0x0000000e1d1b7c24 */ /* 0x000fe4000f8e02ff */
[----:B------:R-:W-:Y:S02]  /*4f50*/  IADD3.X R25, R32, R25, R5, P0, !PT ;  /* 0x0000001920197210 */ /* 0x000fe400007fe405 */
[----:B------:R-:W-:Y:S01]  /*4f60*/  ISETP.GE.AND P0, PT, R26, 0x1, PT ;  /* 0x000000011a00780c */ /* 0x000fe20003f06270 */
[C---:B------:R-:W-:Y:S02]  /*4f70*/  IMAD R27, R28.reuse, UR15, R27 ;  /* 0x0000000f1c1b7c24 */ /* 0x040fe4000f8e021b */
[----:B------:R-:W-:Y:S01]  /*4f80*/  IMAD.WIDE.U32 R4, R28, UR14, R24 ;  /* 0x0000000e1c047c25 */ /* 0x000fe2000f8e0018 */
[----:B------:R-:W-:-:S02]  /*4f90*/  ISETP.LT.OR P4, PT, R6, 0x1, !P0 ;  /* 0x000000010600780c */ /* 0x000fc40004781670 */
[----:B------:R-:W-:-:S04]  /*4fa0*/  IADD3 R4, P1, R4, UR18, RZ ;  /* 0x0000001204047c10 */ /* 0x000fc8000ff3e0ff */
[--C-:B------:R-:W-:Y:S02]  /*4fb0*/  IADD3.X R5, R5, UR19, R27.reuse, P1, !PT ;  /* 0x0000001305057c10 */ /* 0x100fe40008ffe41b */
[----:B------:R-:W-:-:S05]  /*4fc0*/  PRMT R27, RZ, 0x7610, R27 ;  /* 0x00007610ff1b7816 */ /* 0x000fca000000001b */
[----:B------:R-:W-:Y:S05]  /*4fd0*/  @P4 BRA `(.L_x_42) ;  /* 0x0000000000044947 */ /* 0x000fea0003800000 */
[----:B------:R0:W5:Y:S02]  /*4fe0*/  LDG.E.U8 R27, desc[UR24][R4.64] ;  /* 0x00000018041b7981 */ /* 0x000164000c1e1100 */
.L_x_42:
[----:B------:R-:W-:Y:S05]  /*4ff0*/  BSYNC B1 ;  /* 0x0000000000017941 */ /* 0x000fea0003800000 */
.L_x_41:
[----:B-----5:R-:W-:Y:S01]  /*5000*/  LOP3.LUT R27, R27, 0xff, RZ, 0xc0, !PT ;  /* 0x000000ff1b1b7812 */ /* 0x020fe200078ec0ff */
[----:B------:R-:W-:Y:S01]  /*5010*/  BSSY B1, `(.L_x_43) ;  /* 0x000000c000017945 */ /* 0x000fe20003800000 */
[----:B------:R-:W-:Y:S02]  /*5020*/  ISETP.GE.AND P1, PT, R26, 0x2, PT ;  /* 0x000000021a00780c */ /* 0x000fe40003f26270 */
[----:B------:R-:W-:Y:S02]  /*5030*/  F2FP.F16.E4M3.UNPACK_B R27, R27 ;  /* 0x0000001bff1b723e */ /* 0x000fe400020006ff */
[----:B------:R-:W-:-:S03]  /*5040*/  ISETP.LT.OR P2, PT, R6, 0x1, !P1 ;  /* 0x000000010600780c */ /* 0x000fc60004f41670 */
[----:B------:R-:W-:Y:S01]  /*5050*/  HADD2.F32 R30, -RZ, R27.H0_H0 ;  /* 0x2000001bff1e7230 */ /* 0x000fe20000004100 */
[----:B------:R-:W-:-:S04]  /*5060*/  PRMT R27, RZ, 0x7610, R27 ;  /* 0x00007610ff1b7816 */ /* 0x000fc8000000001b */
[----:B------:R-:W-:-:S04]  /*5070*/  FMUL R30, R30, R15 ;  /* 0x0000000f1e1e7220 */ /* 0x000fc80000400000 */
[----:B--2---:R-:W-:-:S05]  /*5080*/  FFMA R30, R133, R14, R30 ;  /* 0x0000000e851e7223 */ /* 0x004fca000000001e */
[----:B------:R-:W-:-:S05]  /*5090*/  F2FP.SATFINITE.E4M3.F32.PACK_AB_MERGE_C R31, RZ, R30, RZ ;  /* 0x0000001eff1f723e */ /* 0x000fca00048070ff */
[----:B------:R1:W-:Y:S01]  /*50a0*/  @!P4 STG.E.U8 desc[UR24][R18.64], R31 ;  /* 0x0000001f1200c986 */ /* 0x0003e2000c101118 */
[----:B------:R-:W-:Y:S05]  /*50b0*/  @P2 BRA `(.L_x_44) ;  /* 0x0000000000042947 */ /* 0x000fea0003800000 */
[----:B------:R2:W5:Y:S02]  /*50c0*/  LDG.E.U8 R27, desc[UR24][R4.64+0x1] ;  /* 0x00000118041b7981 */ /* 0x000564000c1e1100 */
.L_x_44:
[----:B------:R-:W-:Y:S05]  /*50d0*/  BSYNC B1 ;  /* 0x0000000000017941 */ /* 0x000fea0003800000 */
.L_x_43:
[----:B-----5:R-:W-:Y:S01]  /*50e0*/  LOP3.LUT R27, R27, 0xff, RZ, 0xc0, !PT ;  /* 0x000000ff1b1b7812 */ /* 0x020fe200078ec0ff */
[----:B------:R-:W-:Y:S01]  /*50f0*/  BSSY B1, `(.L_x_45) ;  /* 0x0000012000017945 */ /* 0x000fe20003800000 */
[----:B-1----:R-:W-:Y:S02]  /*5100*/  IADD3 R31, P4, R28, 0x8, RZ ;  /* 0x000000081c1f7810 */ /* 0x002fe40007f9e0ff */
[----:B------:R-:W-:Y:S02]  /*5110*/  F2FP.F16.E4M3.UNPACK_B R27, R27 ;  /* 0x0000001bff1b723e */ /* 0x000fe400020006ff */
[----:B------:R-:W-:Y:S01]  /*5120*/  ISETP.LT.OR P0, PT, R6, 0x9, !P0 ;  /* 0x000000090600780c */ /* 0x000fe20004701670 */
[----:B------:R-:W-:Y:S02]  /*5130*/  IMAD.X R29, RZ, RZ, R29, P4 ;  /* 0x000000ffff1d7224 */ /* 0x000fe400020e061d */
[----:B------:R-:W-:Y:S02]  /*5140*/  HADD2.F32 R28, -RZ, R27.H0_H0 ;  /* 0x2000001bff1c7230 */ /* 0x000fe40000004100 */
[----:B------:R-:W-:-:S04]  /*5150*/  IMAD.WIDE.U32 R24, R31, UR14, R24 ;  /* 0x0000000e1f187c25 */ /* 0x000fc8000f8e0018 */
[----:B------:R-:W-:Y:S01]  /*5160*/  FMUL R27, R28, R15 ;  /* 0x0000000f1c1b7220 */ /* 0x000fe20000400000 */
[----:B------:R-:W-:Y:S01]  /*5170*/  IMAD R28, R29, UR14, RZ ;  /* 0x0000000e1d1c7c24 */ /* 0x000fe2000f8e02ff */
[----:B------:R-:W-:Y:S02]  /*5180*/  IADD3 R24, P4, R24, UR18, RZ ;  /* 0x0000001218187c10 */ /* 0x000fe4000ff9e0ff */
[----:B------:R-:W-:Y:S01]  /*5190*/  FFMA R27, R132, R14, R27 ;  /* 0x0000000e841b7223 */ /* 0x000fe2000000001b */
[----:B------:R-:W-:-:S04]  /*51a0*/  IMAD R31, R31, UR15, R28 ;  /* 0x0000000f1f1f7c24 */ /* 0x000fc8000f8e021c */
[----:B------:R-:W-:Y:S02]  /*51b0*/  F2FP.SATFINITE.E4M3.F32.PACK_AB_MERGE_C R29, RZ, R27, RZ ;  /* 0x0000001bff1d723e */ /* 0x000fe400048070ff */
[----:B------:R-:W-:Y:S02]  /*51c0*/  IADD3.X R25, R25, UR19, R31, P4, !PT ;  /* 0x0000001319197c10 */ /* 0x000fe4000a7fe41f */
[----:B------:R-:W-:Y:S01]  /*51d0*/  PRMT R27, RZ, 0x7610, R27 ;  /* 0x00007610ff1b7816 */ /* 0x000fe2000000001b */
[----:B------:R1:W-:Y:S01]  /*51e0*/  @!P2 STG.E.U8 desc[UR24][R18.64+0x1], R29 ;  /* 0x0000011d1200a986 */ /* 0x0003e2000c101118 */
[----:B------:R-:W-:Y:S05]  /*51f0*/  @P0 BRA `(.L_x_46) ;  /* 0x0000000000040947 */ /* 0x000fea0003800000 */
[----:B------:R3:W5:Y:S02]  /*5200*/  LDG.E.U8 R27, desc[UR24][R24.64] ;  /* 0x00000018181b7981 */ /* 0x000764000c1e1100 */
.L_x_46:
[----:B------:R-:W-:Y:S05]  /*5210*/  BSYNC B1 ;  /* 0x0000000000017941 */ /* 0x000fea0003800000 */
.L_x_45:
[----:B-----5:R-:W-:Y:S01]  /*5220*/  LOP3.LUT R27, R27, 0xff, RZ, 0xc0, !PT ;  /* 0x000000ff1b1b7812 */ /* 0x020fe200078ec0ff */
[----:B------:R-:W-:Y:S01]  /*5230*/  BSSY B1, `(.L_x_47) ;  /* 0x000000b000017945 */ /* 0x000fe20003800000 */
[----:B------:R-:W-:Y:S02]  /*5240*/  ISETP.LT.OR P1, PT, R6, 0x9, !P1 ;  /* 0x000000090600780c */ /* 0x000fe40004f21670 */
[----:B------:R-:W-:-:S05]  /*5250*/  F2FP.F16.E4M3.UNPACK_B R27, R27 ;  /* 0x0000001bff1b723e */ /* 0x000fca00020006ff */
[----:B------:R-:W-:Y:S01]  /*5260*/  HADD2.F32 R28, -RZ, R27.H0_H0 ;  /* 0x2000001bff1c7230 */ /* 0x000fe20000004100 */
[----:B------:R-:W-:-:S04]  /*5270*/  PRMT R27, RZ, 0x7610, R27 ;  /* 0x00007610ff1b7816 */ /* 0x000fc8000000001b */
[----:B------:R-:W-:-:S04]  /*5280*/  FMUL R28, R28, R15 ;  /* 0x0000000f1c1c7220 */ /* 0x000fc80000400000 */
[----:B------:R-:W-:-:S05]  /*5290*/  FFMA R28, R131, R14, R28 ;  /* 0x0000000e831c7223 */ /* 0x000fca000000001c */
[----:B-1----:R-:W-:-:S05]  /*52a0*/  F2FP.SATFINITE.E4M3.F32.PACK_AB_MERGE_C R29, RZ, R28, RZ ;  /* 0x0000001cff1d723e */ /* 0x002fca00048070ff */
[----:B------:R1:W-:Y:S01]  /*52b0*/  @!P0 STG.E.U8 desc[UR24][R20.64], R29 ;  /* 0x0000001d14008986 */ /* 0x0003e2000c101118 */
[----:B------:R-:W-:Y:S05]  /*52c0*/  @P1 BRA `(.L_x_48) ;  /* 0x0000000000041947 */ /* 0x000fea0003800000 */
[----:B------:R4:W5:Y:S02]  /*52d0*/  LDG.E.U8 R27, desc[UR24][R24.64+0x1] ;  /* 0x00000118181b7981 */ /* 0x000964000c1e1100 */
.L_x_48:
[----:B------:R-:W-:Y:S05]  /*52e0*/  BSYNC B1 ;  /* 0x0000000000017941 */ /* 0x000fea0003800000 */
.L_x_47:
[----:B-----5:R-:W-:Y:S01]  /*52f0*/  LOP3.LUT R27, R27, 0xff, RZ, 0xc0, !PT ;  /* 0x000000ff1b1b7812 */ /* 0x020fe200078ec0ff */
[----:B------:R-:W-:Y:S01]  /*5300*/  BSSY B1, `(.L_x_49) ;  /* 0x000000c000017945 */ /* 0x000fe20003800000 */
[----:B------:R-:W-:Y:S02]  /*5310*/  ISETP.GE.AND P0, PT, R26, 0x9, PT ;  /* 0x000000091a00780c */ /* 0x000fe40003f06270 */
[----:B------:R-:W-:Y:S02]  /*5320*/  F2FP.F16.E4M3.UNPACK_B R27, R27 ;  /* 0x0000001bff1b723e */ /* 0x000fe400020006ff */
[----:B------:R-:W-:-:S03]  /*5330*/  ISETP.LT.OR P2, PT, R6, 0x1, !P0 ;  /* 0x000000010600780c */ /* 0x000fc60004741670 */
[----:B------:R-:W-:-:S05]  /*5340*/  HADD2.F32 R28, -RZ, R27.H0_H0 ;  /* 0x2000001bff1c7230 */ /* 0x000fca0000004100 */
[----:B------:R-:W-:-:S04]  /*5350*/  FMUL R27, R28, R15 ;  /* 0x0000000f1c1b7220 */ /* 0x000fc80000400000 */
[----:B------:R-:W-:-:S05]  /*5360*/  FFMA R27, R130, R14, R27 ;  /* 0x0000000e821b7223 */ /* 0x000fca000000001b */
[----:B-1----:R-:W-:Y:S02]  /*5370*/  F2FP.SATFINITE.E4M3.F32.PACK_AB_MERGE_C R29, RZ, R27, RZ ;  /* 0x0000001bff1d723e */ /* 0x002fe400048070ff */
[----:B------:R-:W-:-:S03]  /*5380*/  PRMT R27, RZ, 0x7610, R27 ;  /* 0x00007610ff1b7816 */ /* 0x000fc6000000001b */
[----:B------:R1:W-:Y:S01]  /*5390*/  @!P1 STG.E.U8 desc[UR24][R20.64+0x1], R29 ;  /* 0x0000011d14009986 */ /* 0x0003e2000c101118 */
[----:B------:R-:W-:Y:S05]  /*53a0*/  @P2 BRA `(.L_x_50) ;  /* 0x0000000000042947 */ /* 0x000fea0003800000 */
[----:B------:R0:W5:Y:S02]  /*53b0*/  LDG.E.U8 R27, desc[UR24][R4.64+0x8] ;  /* 0x00000818041b7981 */ /* 0x000164000c1e1100 */
.L_x_50:
[----:B------:R-:W-:Y:S05]  /*53c0*/  BSYNC B1 ;  /* 0x0000000000017941 */ /* 0x000fea0003800000 */
.L_x_49:
        /* <DEDUP_REMOVED lines=13> */
.L_x_52:
[----:B------:R-:W-:Y:S05]  /*54a0*/  BSYNC B1 ;  /* 0x0000000000017941 */ /* 0x000fea0003800000 */
.L_x_51:
[----:B-----5:R-:W-:Y:S01]  /*54b0*/  LOP3.LUT R27, R27, 0xff, RZ, 0xc0, !PT ;  /* 0x000000ff1b1b7812 */ /* 0x020fe200078ec0ff */
[----:B------:R-:W-:Y:S01]  /*54c0*/  BSSY B1, `(.L_x_53) ;  /* 0x000000b000017945 */ /* 0x000fe20003800000 */
[----:B------:R-:W-:Y:S02]  /*54d0*/  ISETP.LT.OR P0, PT, R6, 0x9, !P0 ;  /* 0x000000090600780c */ /* 0x000fe40004701670 */
[----:B------:R-:W-:-:S05]  /*54e0*/  F2FP.F16.E4M3.UNPACK_B R27, R27 ;  /* 0x0000001bff1b723e */ /* 0x000fca00020006ff */
        /* <DEDUP_REMOVED lines=8> */
.L_x_54:
[----:B------:R-:W-:Y:S05]  /*5570*/  BSYNC B1 ;  /* 0x0000000000017941 */ /* 0x000fea0003800000 */
.L_x_53:
        /* <DEDUP_REMOVED lines=12> */
.L_x_56:
[----:B------:R-:W-:Y:S05]  /*5640*/  BSYNC B1 ;  /* 0x0000000000017941 */ /* 0x000fea0003800000 */
.L_x_55:
        /* <DEDUP_REMOVED lines=13> */
.L_x_58:
[----:B------:R-:W-:Y:S05]  /*5720*/  BSYNC B1 ;  /* 0x0000000000017941 */ /* 0x000fea0003800000 */
.L_x_57:
        /* <DEDUP_REMOVED lines=13> */
.L_x_60:
[----:B------:R-:W-:Y:S05]  /*5800*/  BSYNC B1 ;  /* 0x0000000000017941 */ /* 0x000fea0003800000 */
.L_x_59:
        /* <DEDUP_REMOVED lines=12> */
.L_x_62:
[----:B------:R-:W-:Y:S05]  /*58d0*/  BSYNC B1 ;  /* 0x0000000000017941 */ /* 0x000fea0003800000 */
.L_x_61:
        /* <DEDUP_REMOVED lines=12> */
.L_x_64:
[----:B------:R-:W-:Y:S05]  /*59a0*/  BSYNC B1 ;  /* 0x0000000000017941 */ /* 0x000fea0003800000 */
.L_x_63:
        /* <DEDUP_REMOVED lines=13> */
.L_x_66:
[----:B------:R-:W-:Y:S05]  /*5a80*/  BSYNC B1 ;  /* 0x0000000000017941 */ /* 0x000fea0003800000 */
.L_x_65:
        /* <DEDUP_REMOVED lines=13> */
.L_x_68:
[----:B------:R-:W-:Y:S05]  /*5b60*/  BSYNC B1 ;  /* 0x0000000000017941 */ /* 0x000fea0003800000 */
.L_x_67:
        /* <DEDUP_REMOVED lines=12> */
.L_x_70:
[----:B------:R-:W-:Y:S05]  /*5c30*/  BSYNC B1 ;  /* 0x0000000000017941 */ /* 0x000fea0003800000 */
.L_x_69:
        /* <DEDUP_REMOVED lines=12> */
.L_x_72:
[----:B------:R-:W-:Y:S05]  /*5d00*/  BSYNC B1 ;  /* 0x0000000000017941 */ /* 0x000fea0003800000 */
.L_x_71:
        /* <DEDUP_REMOVED lines=13> */
.L_x_74:
[----:B------:R-:W-:Y:S05]  /*5de0*/  BSYNC B1 ;  /* 0x0000000000017941 */ /* 0x000fea0003800000 */
.L_x_73:
        /* <DEDUP_REMOVED lines=13> */
.L_x_76:
[----:B------:R-:W-:Y:S05]  /*5ec0*/  BSYNC B1 ;  /* 0x0000000000017941 */ /* 0x000fea0003800000 */
.L_x_75:
        /* <DEDUP_REMOVED lines=12> */
.L_x_78:
[----:B------:R-:W-:Y:S05]  /*5f90*/  BSYNC B1 ;  /* 0x0000000000017941 */ /* 0x000fea0003800000 */
.L_x_77:
        /* <DEDUP_REMOVED lines=12> */
.L_x_80:
[----:B------:R-:W-:Y:S05]  /*6060*/  BSYNC B1 ;  /* 0x0000000000017941 */ /* 0x000fea0003800000 */
.L_x_79:
        /* <DEDUP_REMOVED lines=13> */
.L_x_82:
[----:B------:R-:W-:Y:S05]  /*6140*/  BSYNC B1 ;  /* 0x0000000000017941 */ /* 0x000fea0003800000 */
.L_x_81:
        /* <DEDUP_REMOVED lines=13> */
.L_x_84:
[----:B------:R-:W-:Y:S05]  /*6220*/  BSYNC B1 ;  /* 0x0000000000017941 */ /* 0x000fea0003800000 */
.L_x_83:
        /* <DEDUP_REMOVED lines=12> */
.L_x_86:
[----:B------:R-:W-:Y:S05]  /*62f0*/  BSYNC B1 ;  /* 0x0000000000017941 */ /* 0x000fea0003800000 */
.L_x_85:
        /* <DEDUP_REMOVED lines=12> */
.L_x_88:
[----:B------:R-:W-:Y:S05]  /*63c0*/  BSYNC B1 ;  /* 0x0000000000017941 */ /* 0x000fea0003800000 */
.L_x_87:
        /* <DEDUP_REMOVED lines=13> */
.L_x_90:
[----:B------:R-:W-:Y:S05]  /*64a0*/  BSYNC B1 ;  /* 0x0000000000017941 */ /* 0x000fea0003800000 */
.L_x_89:
        /* <DEDUP_REMOVED lines=13> */
.L_x_92:
[----:B------:R-:W-:Y:S05]  /*6580*/  BSYNC B1 ;  /* 0x0000000000017941 */ /* 0x000fea0003800000 */
.L_x_91:
        /* <DEDUP_REMOVED lines=12> */
.L_x_94:
[----:B------:R-:W-:Y:S05]  /*6650*/  BSYNC B1 ;  /* 0x0000000000017941 */ /* 0x000fea0003800000 */
.L_x_93:
        /* <DEDUP_REMOVED lines=12> */
.L_x_96:
[----:B------:R-:W-:Y:S05]  /*6720*/  BSYNC B1 ;  /* 0x0000000000017941 */ /* 0x000fea0003800000 */
.L_x_95:
        /* <DEDUP_REMOVED lines=13> */
.L_x_98:
[----:B------:R-:W-:Y:S05]  /*6800*/  BSYNC B1 ;  /* 0x0000000000017941 */ /* 0x000fea0003800000 */
.L_x_97:
        /* <DEDUP_REMOVED lines=13> */
.L_x_100:
[----:B------:R-:W-:Y:S05]  /*68e0*/  BSYNC B1 ;  /* 0x0000000000017941 */ /* 0x000fea0003800000 */
.L_x_99:
        /* <DEDUP_REMOVED lines=12> */
.L_x_102:
[----:B------:R-:W-:Y:S05]  /*69b0*/  BSYNC B1 ;  /* 0x0000000000017941 */ /* 0x000fea0003800000 */
.L_x_101:
        /* <DEDUP_REMOVED lines=12> */
.L_x_104:
[----:B------:R-:W-:Y:S05]  /*6a80*/  BSYNC B1 ;  /* 0x0000000000017941 */ /* 0x000fea0003800000 */
.L_x_103:
        /* <DEDUP_REMOVED lines=13> */
.L_x_106:
[----:B------:R-:W-:Y:S05]  /*6b60*/  BSYNC B1 ;  /* 0x0000000000017941 */ /* 0x000fea0003800000 */
.L_x_105:
        /* <DEDUP_REMOVED lines=13> */
.L_x_108:
[----:B------:R-:W-:Y:S05]  /*6c40*/  BSYNC B1 ;  /* 0x0000000000017941 */ /* 0x000fea0003800000 */
.L_x_107:
        /* <DEDUP_REMOVED lines=12> */
.L_x_110:
[----:B------:R-:W-:Y:S05]  /*6d10*/  BSYNC B1 ;  /* 0x0000000000017941 */ /* 0x000fea0003800000 */
.L_x_109:
        /* <DEDUP_REMOVED lines=12> */
.L_x_112:
[----:B------:R-:W-:Y:S05]  /*6de0*/  BSYNC B1 ;  /* 0x0000000000017941 */ /* 0x000fea0003800000 */
.L_x_111:
        /* <DEDUP_REMOVED lines=13> */
.L_x_114:
[----:B------:R-:W-:Y:S05]  /*6ec0*/  BSYNC B1 ;  /* 0x0000000000017941 */ /* 0x000fea0003800000 */
.L_x_113:
        /* <DEDUP_REMOVED lines=13> */
.L_x_116:
[----:B------:R-:W-:Y:S05]  /*6fa0*/  BSYNC B1 ;  /* 0x0000000000017941 */ /* 0x000fea0003800000 */
.L_x_115:
        /* <DEDUP_REMOVED lines=12> */
.L_x_118:
[----:B------:R-:W-:Y:S05]  /*7070*/  BSYNC B1 ;  /* 0x0000000000017941 */ /* 0x000fea0003800000 */
.L_x_117:
        /* <DEDUP_REMOVED lines=12> */
.L_x_120:
[----:B------:R-:W-:Y:S05]  /*7140*/  BSYNC B1 ;  /* 0x0000000000017941 */ /* 0x000fea0003800000 */
.L_x_119:
        /* <DEDUP_REMOVED lines=13> */
.L_x_122:
[----:B------:R-:W-:Y:S05]  /*7220*/  BSYNC B1 ;  /* 0x0000000000017941 */ /* 0x000fea0003800000 */
.L_x_121:
        /* <DEDUP_REMOVED lines=13> */
.L_x_124:
[----:B------:R-:W-:Y:S05]  /*7300*/  BSYNC B1 ;  /* 0x0000000000017941 */ /* 0x000fea0003800000 */
.L_x_123:
        /* <DEDUP_REMOVED lines=12> */
.L_x_126:
[----:B------:R-:W-:Y:S05]  /*73d0*/  BSYNC B1 ;  /* 0x0000000000017941 */ /* 0x000fea0003800000 */
.L_x_125:
        /* <DEDUP_REMOVED lines=12> */
.L_x_128:
[----:B------:R-:W-:Y:S05]  /*74a0*/  BSYNC B1 ;  /* 0x0000000000017941 */ /* 0x000fea0003800000 */
.L_x_127:
        /* <DEDUP_REMOVED lines=13> */
.L_x_130:
[----:B------:R-:W-:Y:S05]  /*7580*/  BSYNC B1 ;  /* 0x0000000000017941 */ /* 0x000fea0003800000 */
.L_x_129:
        /* <DEDUP_REMOVED lines=13> */
.L_x_132:
[----:B------:R-:W-:Y:S05]  /*7660*/  BSYNC B1 ;  /* 0x0000000000017941 */ /* 0x000fea0003800000 */
.L_x_131:
        /* <DEDUP_REMOVED lines=12> */
.L_x_134:
[----:B------:R-:W-:Y:S05]  /*7730*/  BSYNC B1 ;  /* 0x0000000000017941 */ /* 0x000fea0003800000 */
.L_x_133:
        /* <DEDUP_REMOVED lines=12> */
.L_x_136:
[----:B------:R-:W-:Y:S05]  /*7800*/  BSYNC B1 ;  /* 0x0000000000017941 */ /* 0x000fea0003800000 */
.L_x_135:
        /* <DEDUP_REMOVED lines=13> */
.L_x_138:
[----:B------:R-:W-:Y:S05]  /*78e0*/  BSYNC B1 ;  /* 0x0000000000017941 */ /* 0x000fea0003800000 */
.L_x_137:
        /* <DEDUP_REMOVED lines=13> */
.L_x_140:
[----:B------:R-:W-:Y:S05]  /*79c0*/  BSYNC B1 ;  /* 0x0000000000017941 */ /* 0x000fea0003800000 */
.L_x_139:
        /* <DEDUP_REMOVED lines=12> */
.L_x_142:
[----:B------:R-:W-:Y:S05]  /*7a90*/  BSYNC B1 ;  /* 0x0000000000017941 */ /* 0x000fea0003800000 */
.L_x_141:
        /* <DEDUP_REMOVED lines=12> */
.L_x_144:
[----:B------:R-:W-:Y:S05]  /*7b60*/  BSYNC B1 ;  /* 0x0000000000017941 */ /* 0x000fea0003800000 */
.L_x_143:
        /* <DEDUP_REMOVED lines=13> */
.L_x_146:
[----:B------:R-:W-:Y:S05]  /*7c40*/  BSYNC B1 ;  /* 0x0000000000017941 */ /* 0x000fea0003800000 */
.L_x_145:
[----:B-----5:R-:W-:Y:S01]  /*7c50*/  LOP3.LUT R27, R27, 0xff, RZ, 0xc0, !PT ;  /* 0x000000ff1b1b7812 */ /* 0x020fe200078ec0ff */
[----:B------:R-:W-:Y:S01]  /*7c60*/  BSSY B1, `(.L_x_147) ;  /* 0x000000c000017945 */ /* 0x000fe20003800000 */
[----:B------:R-:W-:Y:S02]  /*7c70*/  ISETP.GE.AND P1, PT, R26, 0x6a, PT ;  /* 0x0000006a1a00780c */ /* 0x000fe40003f26270 */
[----:B------:R-:W-:Y:S02]  /*7c80*/  F2FP.F16.E4M3.UNPACK_B R27, R27 ;  /* 0x0000001bff1b723e */ /* 0x000fe400020006ff */
[----:B------:R-:W-:Y:S02]  /*7c90*/  ISETP.LT.OR P4, PT, R6, 0x1, !P1 ;  /* 0x000000010600780c */ /* 0x000fe40004f81670 */
[----:B------:R-:W-:Y:S01]  /*7ca0*/  PRMT R26, RZ, 0x7610, R26 ;  /* 0x00007610ff1a7816 */ /* 0x000fe2000000001a */
[----:B------:R-:W-:-:S05]  /*7cb0*/  HADD2.F32 R28, -RZ, R27.H0_H0 ;  /* 0x2000001bff1c7230 */ /* 0x000fca0000004100 */
[----:B------:R-:W-:-:S04]  /*7cc0*/  FMUL R28, R28, R15 ;  /* 0x0000000f1c1c7220 */ /* 0x000fc80000400000 */
[----:B------:R-:W-:-:S05]  /*7cd0*/  FFMA R28, R81, R14, R28 ;  /* 0x0000000e511c7223 */ /* 0x000fca000000001c */
[----:B------:R-:W-:-:S05]  /*7ce0*/  F2FP.SATFINITE.E4M3.F32.PACK_AB_MERGE_C R27, RZ, R28, RZ ;  /* 0x0000001cff1b723e */ /* 0x000fca00048070ff */
[----:B------:R0:W-:Y:S01]  /*7cf0*/  @!P2 STG.E.U8 desc[UR24][R18.64+0x68], R27 ;  /* 0x0000681b1200a986 */ /* 0x0001e2000c101118 */
[----:B------:R-:W-:Y:S05]  /*7d00*/  @P4 BRA `(.L_x_148) ;  /* 0x0000000000044947 */ /* 0x000fea0003800000 */
[----:B------:R0:W5:Y:S02]  /*7d10*/  LDG.E.U8 R26, desc[UR24][R4.64+0x69] ;  /* 0x00006918041a7981 */ /* 0x000164000c1e1100 */
.L_x_148:
[----:B------:R-:W-:Y:S05]  /*7d20*/  BSYNC B1 ;  /* 0x0000000000017941 */ /* 0x000fea0003800000 */
.L_x_147:
[----:B-----5:R-:W-:Y:S01]  /*7d30*/  LOP3.LUT R26, R26, 0xff, RZ, 0xc0, !PT ;  /* 0x000000ff1a1a7812 */ /* 0x020fe200078ec0ff */
[----:B------:R-:W-:Y:S01]  /*7d40*/  BSSY B1, `(.L_x_149) ;  /* 0x000000b000017945 */ /* 0x000fe20003800000 */
[----:B------:R-:W-:Y:S02]  /*7d50*/  ISETP.LT.OR P0, PT, R6, 0x9, !P0 ;  /* 0x000000090600780c */ /* 0x000fe40004701670 */
[----:B------:R-:W-:Y:S02]  /*7d60*/  F2FP.F16.E4M3.UNPACK_B R26, R26 ;  /* 0x0000001aff1a723e */ /* 0x000fe400020006ff */
[----:B0-2---:R-:W-:-:S03]  /*7d70*/  PRMT R4, RZ, 0x7610, R4 ;  /* 0x00007610ff047816 */ /* 0x005fc60000000004 */
[----:B------:R-:W-:-:S05]  /*7d80*/  HADD2.F32 R26, -RZ, R26.H0_H0 ;  /* 0x2000001aff1a7230 */ /* 0x000fca0000004100 */
[----:B------:R-:W-:-:S04]  /*7d90*/  FMUL R5, R26, R15 ;  /* 0x0000000f1a057220 */ /* 0x000fc80000400000 */
[----:B------:R-:W-:-:S05]  /*7da0*/  FFMA R5, R80, R14, R5 ;  /* 0x0000000e50057223 */ /* 0x000fca0000000005 */
[----:B------:R-:W-:-:S05]  /*7db0*/  F2FP.SATFINITE.E4M3.F32.PACK_AB_MERGE_C R5, RZ, R5, RZ ;  /* 0x00000005ff05723e */ /* 0x000fca00048070ff */
[----:B------:R0:W-:Y:S01]  /*7dc0*/  @!P4 STG.E.U8 desc[UR24][R18.64+0x69], R5 ;  /* 0x000069051200c986 */ /* 0x0001e2000c101118 */
[----:B------:R-:W-:Y:S05]  /*7dd0*/  @P0 BRA `(.L_x_150) ;  /* 0x0000000000040947 */ /* 0x000fea0003800000 */
[----:B------:R2:W5:Y:S02]  /*7de0*/  LDG.E.U8 R4, desc[UR24][R24.64+0x68] ;  /* 0x0000681818047981 */ /* 0x000564000c1e1100 */
.L_x_150:
[----:B------:R-:W-:Y:S05]  /*7df0*/  BSYNC B1 ;  /* 0x0000000000017941 */ /* 0x000fea0003800000 */
.L_x_149:
[----:B-----5:R-:W-:Y:S01]  /*7e00*/  LOP3.LUT R4, R4, 0xff, RZ, 0xc0, !PT ;  /* 0x000000ff04047812 */ /* 0x020fe200078ec0ff */
[----:B------:R-:W-:Y:S01]  /*7e10*/  BSSY B1, `(.L_x_151) ;  /* 0x000000b000017945 */ /* 0x000fe20003800000 */
[----:B------:R-:W-:Y:S02]  /*7e20*/  ISETP.LT.OR P1, PT, R6, 0x9, !P1 ;  /* 0x000000090600780c */ /* 0x000fe40004f21670 */
[----:B------:R-:W-:-:S05]  /*7e30*/  F2FP.F16.E4M3.UNPACK_B R4, R4 ;  /* 0x00000004ff04723e */ /* 0x000fca00020006ff */
[----:B------:R-:W-:-:S05]  /*7e40*/  HADD2.F32 R4, -RZ, R4.H0_H0 ;  /* 0x20000004ff047230 */ /* 0x000fca0000004100 */
[----:B------:R-:W-:-:S04]  /*7e50*/  FMUL R4, R4, R15 ;  /* 0x0000000f04047220 */ /* 0x000fc80000400000 */
[----:B------:R-:W-:-:S05]  /*7e60*/  FFMA R4, R23, R14, R4 ;  /* 0x0000000e17047223 */ /* 0x000fca0000000004 */
[----:B0-----:R-:W-:Y:S02]  /*7e70*/  F2FP.SATFINITE.E4M3.F32.PACK_AB_MERGE_C R5, RZ, R4, RZ ;  /* 0x00000004ff05723e */ /* 0x001fe400048070ff */
[----:B------:R-:W-:-:S03]  /*7e80*/  PRMT R4, RZ, 0x7610, R4 ;  /* 0x00007610ff047816 */ /* 0x000fc60000000004 */
[----:B------:R0:W-:Y:S01]  /*7e90*/  @!P0 STG.E.U8 desc[UR24][R20.64+0x68], R5 ;  /* 0x0000680514008986 */ /* 0x0001e2000c101118 */
[----:B------:R-:W-:Y:S05]  /*7ea0*/  @P1 BRA `(.L_x_152) ;  /* 0x0000000000041947 */ /* 0x000fea0003800000 */
[----:B------:R0:W5:Y:S02]  /*7eb0*/  LDG.E.U8 R4, desc[UR24][R24.64+0x69] ;  /* 0x0000691818047981 */ /* 0x000164000c1e1100 */
.L_x_152:
[----:B------:R-:W-:Y:S05]  /*7ec0*/  BSYNC B1 ;  /* 0x0000000000017941 */ /* 0x000fea0003800000 */
.L_x_151:
[----:B------:R-:W-:Y:S05]  /*7ed0*/  @P1 BRA `(.L_x_153) ;  /* 0x0000001000101947 */ /* 0x000fea0003800000 */
[----:B-----5:R-:W-:-:S04]  /*7ee0*/  LOP3.LUT R4, R4, 0xff, RZ, 0xc0, !PT ;  /* 0x000000ff04047812 */ /* 0x020fc800078ec0ff */
[----:B------:R-:W-:-:S05]  /*7ef0*/  F2FP.F16.E4M3.UNPACK_B R4, R4 ;  /* 0x00000004ff04723e */ /* 0x000fca00020006ff */
[----:B------:R-:W-:-:S05]  /*7f00*/  HADD2.F32 R4, -RZ, R4.H0_H0 ;  /* 0x20000004ff047230 */ /* 0x000fca0000004100 */
[----:B0-----:R-:W-:-:S04]  /*7f10*/  FMUL R5, R4, R15 ;  /* 0x0000000f04057220 */ /* 0x001fc80000400000 */
[----:B------:R-:W-:-:S05]  /*7f20*/  FFMA R5, R22, R14, R5 ;  /* 0x0000000e16057223 */ /* 0x000fca0000000005 */
[----:B------:R-:W-:-:S05]  /*7f30*/  F2FP.SATFINITE.E4M3.F32.PACK_AB_MERGE_C R5, RZ, R5, RZ ;  /* 0x00000005ff05723e */ /* 0x000fca00048070ff */
[----:B------:R0:W-:Y:S01]  /*7f40*/  STG.E.U8 desc[UR24][R20.64+0x69], R5 ;  /* 0x0000690514007986 */ /* 0x0001e2000c101118 */
[----:B------:R-:W-:Y:S05]  /*7f50*/  BRA `(.L_x_153) ;  /* 0x0000000c00f07947 */ /* 0x000fea0003800000 */
.L_x_40:
[----:B------:R-:W-:Y:S01]  /*7f60*/  ISETP.GE.AND P0, PT, R26, 0x2, PT ;  /* 0x000000021a00780c */ /* 0x000fe20003f06270 */
[-C--:B--2---:R-:W-:Y:S01]  /*7f70*/  FMUL R132, R132, R14.reuse ;  /* 0x0000000e84847220 */ /* 0x084fe20000400000 */
[----:B------:R-:W-:Y:S01]  /*7f80*/  ISETP.GE.AND P1, PT, R26, 0x1, PT ;  /* 0x000000011a00780c */ /* 0x000fe20003f26270 */
[-C--:B------:R-:W-:Y:S01]  /*7f90*/  FMUL R133, R133, R14.reuse ;  /* 0x0000000e85857220 */ /* 0x080fe20000400000 */
[----:B------:R-:W-:Y:S01]  /*7fa0*/  ISETP.LT.OR P4, PT, R6, 0x1, !P0 ;  /* 0x000000010600780c */ /* 0x000fe20004781670 */
[-C--:B------:R-:W-:Y:S01]  /*7fb0*/  FMUL R130, R130, R14.reuse ;  /* 0x0000000e82827220 */ /* 0x080fe20000400000 */
[----:B------:R-:W-:Y:S01]  /*7fc0*/  ISETP.LT.OR P2, PT, R6, 0x1, !P1 ;  /* 0x000000010600780c */ /* 0x000fe20004f41670 */
[----:B------:R-:W-:Y:S01]  /*7fd0*/  FMUL R131, R131, R14 ;  /* 0x0000000e83837220 */ /* 0x000fe20000400000 */
[----:B------:R-:W-:Y:S01]  /*7fe0*/  F2FP.SATFINITE.E4M3.F32.PACK_AB_MERGE_C R5, RZ, R132, RZ ;  /* 0x00000084ff05723e */ /* 0x000fe200048070ff */
[-C--:B------:R-:W-:Y:S01]  /*7ff0*/  FMUL R129, R129, R14.reuse ;  /* 0x0000000e81817220 */ /* 0x080fe20000400000 */
[----:B------:R-:W-:Y:S01]  /*8000*/  F2FP.SATFINITE.E4M3.F32.PACK_AB_MERGE_C R133, RZ, R133, RZ ;  /* 0x00000085ff85723e */ /* 0x000fe200048070ff */
[-C--:B------:R-:W-:Y:S01]  /*8010*/  FMUL R128, R128, R14.reuse ;  /* 0x0000000e80807220 */ /* 0x080fe20000400000 */
[C---:B------:R-:W-:Y:S01]  /*8020*/  ISETP.LT.OR P0, PT, R6.reuse, 0x9, !P0 ;  /* 0x000000090600780c */ /* 0x040fe20004701670 */
[-C--:B------:R-:W-:Y:S01]  /*8030*/  FMUL R127, R127, R14.reuse ;  /* 0x0000000e7f7f7220 */ /* 0x080fe20000400000 */
[----:B------:R-:W-:Y:S01]  /*8040*/  ISETP.LT.OR P1, PT, R6, 0x9, !P1 ;  /* 0x000000090600780c */ /* 0x000fe20004f21670 */
[-C--:B------:R-:W-:Y:S01]  /*8050*/  FMUL R126, R126, R14.reuse ;  /* 0x0000000e7e7e7220 */ /* 0x080fe20000400000 */
[----:B------:R-:W-:Y:S01]  /*8060*/  F2FP.SATFINITE.E4M3.F32.PACK_AB_MERGE_C R131, RZ, R131, RZ ;  /* 0x00000083ff83723e */ /* 0x000fe200048070ff */
[----:B------:R0:W-:Y:S01]  /*8070*/  @!P4 STG.E.U8 desc[UR24][R18.64+0x1], R5 ;  /* 0x000001051200c986 */ /* 0x0001e2000c101118 */
[C---:B------:R-:W-:Y:S01]  /*8080*/  ISETP.GE.AND P4, PT, R26.reuse, 0x9, PT ;  /* 0x000000091a00780c */ /* 0x040fe20003f86270 */
[-C--:B------:R-:W-:Y:S01]  /*8090*/  FMUL R125, R125, R14.reuse ;  /* 0x0000000e7d7d7220 */ /* 0x080fe20000400000 */
[----:B------:R-:W-:Y:S01]  /*80a0*/  F2FP.SATFINITE.E4M3.F32.PACK_AB_MERGE_C R129, RZ, R129, RZ ;  /* 0x00000081ff81723e */ /* 0x000fe200048070ff */
[----:B------:R-:W-:Y:S01]  /*80b0*/  @!P2 STG.E.U8 desc[UR24][R18.64], R133 ;  /* 0x000000851200a986 */ /* 0x000fe2000c101118 */
[----:B------:R-:W-:Y:S01]  /*80c0*/  ISETP.GE.AND P2, PT, R26, 0xa, PT ;  /* 0x0000000a1a00780c */ /* 0x000fe20003f46270 */
[-C--:B------:R-:W-:Y:S01]  /*80d0*/  FMUL R124, R124, R14.reuse ;  /* 0x0000000e7c7c7220 */ /* 0x080fe20000400000 */
[C---:B------:R-:W-:Y:S01]  /*80e0*/  ISETP.LT.OR P5, PT, R6.reuse, 0x1, !P4 ;  /* 0x000000010600780c */ /* 0x040fe200067a1670 */
[-C--:B------:R-:W-:Y:S01]  /*80f0*/  FMUL R123, R123, R14.reuse ;  /* 0x0000000e7b7b7220 */ /* 0x080fe20000400000 */
[C---:B------:R-:W-:Y:S01]  /*8100*/  ISETP.LT.OR P6, PT, R6.reuse, 0x1, !P2 ;  /* 0x000000010600780c */ /* 0x040fe200057c1670 */
[----:B------:R-:W-:Y:S01]  /*8110*/  @!P1 STG.E.U8 desc[UR24][R20.64], R131 ;  /* 0x0000008314009986 */ /* 0x000fe2000c101118 */
[----:B------:R-:W-:Y:S01]  /*8120*/  ISETP.LT.OR P4, PT, R6, 0x9, !P4 ;  /* 0x000000090600780c */ /* 0x000fe20006781670 */
[----:B------:R-:W-:Y:S01]  /*8130*/  FMUL R122, R122, R14 ;  /* 0x0000000e7a7a7220 */ /* 0x000fe20000400000 */
[----:B0-----:R-:W-:Y:S01]  /*8140*/  F2FP.SATFINITE.E4M3.F32.PACK_AB_MERGE_C R5, RZ, R130, RZ ;  /* 0x00000082ff05723e */ /* 0x001fe200048070ff */
[----:B------:R-:W-:Y:S01]  /*8150*/  FMUL R121, R121, R14 ;  /* 0x0000000e79797220 */ /* 0x000fe20000400000 */
[----:B------:R-:W-:Y:S01]  /*8160*/  F2FP.SATFINITE.E4M3.F32.PACK_AB_MERGE_C R25, RZ, R128, RZ ;  /* 0x00000080ff19723e */ /* 0x000fe200048070ff */
[-C--:B------:R-:W-:Y:S01]  /*8170*/  FMUL R120, R120, R14.reuse ;  /* 0x0000000e78787220 */ /* 0x080fe20000400000 */
[----:B------:R-:W-:Y:S01]  /*8180*/  ISETP.LT.OR P2, PT, R6, 0x9, !P2 ;  /* 0x000000090600780c */ /* 0x000fe20005741670 */
[----:B------:R0:W-:Y:S01]  /*8190*/  @!P0 STG.E.U8 desc[UR24][R20.64+0x1], R5 ;  /* 0x0000010514008986 */ /* 0x0001e2000c101118 */
[C---:B------:R-:W-:Y:S01]  /*81a0*/  ISETP.GE.AND P0, PT, R26.reuse, 0x11, PT ;  /* 0x000000111a00780c */ /* 0x040fe20003f06270 */
[-C--:B------:R-:W-:Y:S01]  /*81b0*/  FMUL R119, R119, R14.reuse ;  /* 0x0000000e77777220 */ /* 0x080fe20000400000 */
[----:B------:R-:W-:Y:S01]  /*81c0*/  ISETP.GE.AND P1, PT, R26, 0x12, PT ;  /* 0x000000121a00780c */ /* 0x000fe20003f26270 */
[----:B------:R-:W-:Y:S01]  /*81d0*/  @!P5 STG.E.U8 desc[UR24][R18.64+0x8], R129 ;  /* 0x000008811200d986 */ /* 0x000fe2000c101118 */
[----:B------:R-:W-:Y:S01]  /*81e0*/  ISETP.LT.OR P5, PT, R6, 0x1, !P0 ;  /* 0x000000010600780c */ /* 0x000fe200047a1670 */
[-C--:B------:R-:W-:Y:S01]  /*81f0*/  FMUL R118, R118, R14.reuse ;  /* 0x0000000e76767220 */ /* 0x080fe20000400000 */
[----:B------:R-:W-:Y:S01]  /*8200*/  F2FP.SATFINITE.E4M3.F32.PACK_AB_MERGE_C R127, RZ, R127, RZ ;  /* 0x0000007fff7f723e */ /* 0x000fe200048070ff */
[----:B------:R1:W-:Y:S01]  /*8210*/  @!P6 STG.E.U8 desc[UR24][R18.64+0x9], R25 ;  /* 0x000009191200e986 */ /* 0x0003e2000c101118 */
[----:B------:R-:W-:Y:S01]  /*8220*/  ISETP.LT.OR P6, PT, R6, 0x1, !P1 ;  /* 0x000000010600780c */ /* 0x000fe20004fc1670 */
[----:B------:R-:W-:Y:S01]  /*8230*/  FMUL R117, R117, R14 ;  /* 0x0000000e75757220 */ /* 0x000fe20000400000 */
[----:B------:R-:W-:Y:S01]  /*8240*/  F2FP.SATFINITE.E4M3.F32.PACK_AB_MERGE_C R125, RZ, R125, RZ ;  /* 0x0000007dff7d723e */ /* 0x000fe200048070ff */
[----:B------:R-:W-:Y:S01]  /*8250*/  @!P4 STG.E.U8 desc[UR24][R20.64+0x8], R127 ;  /* 0x0000087f1400c986 */ /* 0x000fe2000c101118 */
[----:B0-----:R-:W-:Y:S01]  /*8260*/  F2FP.SATFINITE.E4M3.F32.PACK_AB_MERGE_C R5, RZ, R126, RZ ;  /* 0x0000007eff05723e */ /* 0x001fe200048070ff */
[-C--:B------:R-:W-:Y:S01]  /*8270*/  FMUL R116, R116, R14.reuse ;  /* 0x0000000e74747220 */ /* 0x080fe20000400000 */
[----:B------:R-:W-:Y:S01]  /*8280*/  ISETP.GE.AND P4, PT, R26, 0x19, PT ;  /* 0x000000191a00780c */ /* 0x000fe20003f86270 */
[-C--:B------:R-:W-:Y:S01]  /*8290*/  FMUL R115, R115, R14.reuse ;  /* 0x0000000e73737220 */ /* 0x080fe20000400000 */
[C---:B------:R-:W-:Y:S01]  /*82a0*/  ISETP.LT.OR P0, PT, R6.reuse, 0x9, !P0 ;  /* 0x000000090600780c */ /* 0x040fe20004701670 */
[----:B------:R0:W-:Y:S01]  /*82b0*/  @!P2 STG.E.U8 desc[UR24][R20.64+0x9], R5 ;  /* 0x000009051400a986 */ /* 0x0001e2000c101118 */
[----:B------:R-:W-:Y:S01]  /*82c0*/  ISETP.LT.OR P1, PT, R6, 0x9, !P1 ;  /* 0x000000090600780c */ /* 0x000fe20004f21670 */
[----:B------:R-:W-:Y:S01]  /*82d0*/  FMUL R114, R114, R14 ;  /* 0x0000000e72727220 */ /* 0x000fe20000400000 */
[----:B-1----:R-:W-:Y:S01]  /*82e0*/  F2FP.SATFINITE.E4M3.F32.PACK_AB_MERGE_C R25, RZ, R124, RZ ;  /* 0x0000007cff19723e */ /* 0x002fe200048070ff */
[----:B------:R-:W-:Y:S01]  /*82f0*/  @!P5 STG.E.U8 desc[UR24][R18.64+0x10], R125 ;  /* 0x0000107d1200d986 */ /* 0x000fe2000c101118 */
[----:B------:R-:W-:Y:S01]  /*8300*/  ISETP.GE.AND P2, PT, R26, 0x1a, PT ;  /* 0x0000001a1a00780c */ /* 0x000fe20003f46270 */
[-C--:B------:R-:W-:Y:S01]  /*8310*/  FMUL R113, R113, R14.reuse ;  /* 0x0000000e71717220 */ /* 0x080fe20000400000 */
[C---:B------:R-:W-:Y:S01]  /*8320*/  ISETP.LT.OR P5, PT, R6.reuse, 0x1, !P4 ;  /* 0x000000010600780c */ /* 0x040fe200067a1670 */
[----:B------:R1:W-:Y:S01]  /*8330*/  @!P6 STG.E.U8 desc[UR24][R18.64+0x11], R25 ;  /* 0x000011191200e986 */ /* 0x0003e2000c101118 */
[----:B------:R-:W-:Y:S01]  /*8340*/  ISETP.LT.OR P6, PT, R6, 0x1, !P2 ;  /* 0x000000010600780c */ /* 0x000fe200057c1670 */
[-C--:B------:R-:W-:Y:S01]  /*8350*/  FMUL R112, R112, R14.reuse ;  /* 0x0000000e70707220 */ /* 0x080fe20000400000 */
[----:B------:R-:W-:Y:S01]  /*8360*/  F2FP.SATFINITE.E4M3.F32.PACK_AB_MERGE_C R123, RZ, R123, RZ ;  /* 0x0000007bff7b723e */ /* 0x000fe200048070ff */
[----:B------:R-:W-:Y:S01]  /*8370*/  FMUL R111, R111, R14 ;  /* 0x0000000e6f6f7220 */ /* 0x000fe20000400000 */
[----:B0-----:R-:W-:Y:S01]  /*8380*/  F2FP.SATFINITE.E4M3.F32.PACK_AB_MERGE_C R5, RZ, R122, RZ ;  /* 0x0000007aff05723e */ /* 0x001fe200048070ff */
[-C--:B------:R-:W-:Y:S01]  /*8390*/  FMUL R110, R110, R14.reuse ;  /* 0x0000000e6e6e7220 */ /* 0x080fe20000400000 */
[----:B------:R-:W-:Y:S01]  /*83a0*/  F2FP.SATFINITE.E4M3.F32.PACK_AB_MERGE_C R121, RZ, R121, RZ ;  /* 0x00000079ff79723e */ /* 0x000fe200048070ff */
[----:B------:R-:W-:Y:S01]  /*83b0*/  @!P0 STG.E.U8 desc[UR24][R20.64+0x10], R123 ;  /* 0x0000107b14008986 */ /* 0x000fe2000c101118 */
[----:B------:R-:W-:Y:S01]  /*83c0*/  ISETP.GE.AND P0, PT, R26, 0x21, PT ;  /* 0x000000211a00780c */ /* 0x000fe20003f06270 */
[----:B------:R-:W-:Y:S01]  /*83d0*/  FMUL R109, R109, R14 ;  /* 0x0000000e6d6d7220 */ /* 0x000fe20000400000 */
[----:B------:R-:W-:Y:S01]  /*83e0*/  ISETP.LT.OR P4, PT, R6, 0x9, !P4 ;  /* 0x000000090600780c */ /* 0x000fe20006781670 */
[----:B------:R0:W-:Y:S01]  /*83f0*/  @!P1 STG.E.U8 desc[UR24][R20.64+0x11], R5 ;  /* 0x0000110514009986 */ /* 0x0001e2000c101118 */
[----:B-1----:R-:W-:Y:S01]  /*8400*/  F2FP.SATFINITE.E4M3.F32.PACK_AB_MERGE_C R25, RZ, R120, RZ ;  /* 0x00000078ff19723e */ /* 0x002fe200048070ff */
[-C--:B------:R-:W-:Y:S01]  /*8410*/  FMUL R108, R108, R14.reuse ;  /* 0x0000000e6c6c7220 */ /* 0x080fe20000400000 */
[----:B------:R-:W-:Y:S01]  /*8420*/  ISETP.LT.OR P2, PT, R6, 0x9, !P2 ;  /* 0x000000090600780c */ /* 0x000fe20005741670 */
        /* <DEDUP_REMOVED lines=13> */
[C---:B------:R-:W-:Y:S01]  /*8500*/  ISETP.LT.OR P0, PT, R6.reuse, 0x9, !P0 ;  /* 0x000000090600780c */ /* 0x040fe20004701670 */
[----:B------:R-:W-:Y:S01]  /*8510*/  FMUL R103, R103, R14 ;  /* 0x0000000e67677220 */ /* 0x000fe20000400000 */
[----:B------:R-:W-:Y:S01]  /*8520*/  ISETP.LT.OR P5, PT, R6, 0x9, !P5 ;  /* 0x000000090600780c */ /* 0x000fe20006fa1670 */
[----:B------:R0:W-:Y:S01]  /*8530*/  @!P2 STG.E.U8 desc[UR24][R20.64+0x19], R5 ;  /* 0x000019051400a986 */ /* 0x0001e2000c101118 */
[----:B-1----:R-:W-:Y:S01]  /*8540*/  F2FP.SATFINITE.E4M3.F32.PACK_AB_MERGE_C R25, RZ, R116, RZ ;  /* 0x00000074ff19723e */ /* 0x002fe200048070ff */
[-C--:B------:R-:W-:Y:S01]  /*8550*/  FMUL R102, R102, R14.reuse ;  /* 0x0000000e66667220 */ /* 0x080fe20000400000 */
[----:B------:R-:W-:Y:S01]  /*8560*/  F2FP.SATFINITE.E4M3.F32.PACK_AB_MERGE_C R115, RZ, R115, RZ ;  /* 0x00000073ff73723e */ /* 0x000fe200048070ff */
[----:B------:R-:W-:Y:S01]  /*8570*/  @!P1 STG.E.U8 desc[UR24][R18.64+0x20], R117 ;  /* 0x0000207512009986 */ /* 0x000fe2000c101118 */
[C---:B------:R-:W-:Y:S01]  /*8580*/  ISETP.GE.AND P1, PT, R26.reuse, 0x2a, PT ;  /* 0x0000002a1a00780c */ /* 0x040fe20003f26270 */
[-C--:B------:R-:W-:Y:S01]  /*8590*/  FMUL R101, R101, R14.reuse ;  /* 0x0000000e65657220 */ /* 0x080fe20000400000 */
[----:B------:R-:W-:Y:S01]  /*85a0*/  F2FP.SATFINITE.E4M3.F32.PACK_AB_MERGE_C R113, RZ, R113, RZ ;  /* 0x00000071ff71723e */ /* 0x000fe200048070ff */
[----:B------:R1:W-:Y:S01]  /*85b0*/  @!P6 STG.E.U8 desc[UR24][R18.64+0x21], R25 ;  /* 0x000021191200e986 */ /* 0x0003e2000c101118 */
[----:B------:R-:W-:Y:S01]  /*85c0*/  ISETP.GE.AND P6, PT, R26, 0x29, PT ;  /* 0x000000291a00780c */ /* 0x000fe20003fc6270 */
[-C--:B------:R-:W-:Y:S01]  /*85d0*/  FMUL R100, R100, R14.reuse ;  /* 0x0000000e64647220 */ /* 0x080fe20000400000 */
[C---:B------:R-:W-:Y:S01]  /*85e0*/  ISETP.LT.OR P4, PT, R6.reuse, 0x1, !P1 ;  /* 0x000000010600780c */ /* 0x040fe20004f81670 */
[----:B------:R-:W-:Y:S01]  /*85f0*/  @!P0 STG.E.U8 desc[UR24][R20.64+0x20], R115 ;  /* 0x0000207314008986 */ /* 0x000fe2000c101118 */
[----:B------:R-:W-:Y:S01]  /*8600*/  ISETP.LT.OR P2, PT, R6, 0x1, !P6 ;  /* 0x000000010600780c */ /* 0x000fe20007741670 */
[----:B------:R-:W-:Y:S01]  /*8610*/  FMUL R99, R99, R14 ;  /* 0x0000000e63637220 */ /* 0x000fe20000400000 */
[----:B0-----:R-:W-:Y:S01]  /*8620*/  F2FP.SATFINITE.E4M3.F32.PACK_AB_MERGE_C R5, RZ, R114, RZ ;  /* 0x00000072ff05723e */ /* 0x001fe200048070ff */
[-C--:B------:R-:W-:Y:S01]  /*8630*/  FMUL R98, R98, R14.reuse ;  /* 0x0000000e62627220 */ /* 0x080fe20000400000 */
[----:B------:R-:W-:Y:S01]  /*8640*/  ISETP.LT.OR P0, PT, R6, 0x9, !P6 ;  /* 0x000000090600780c */ /* 0x000fe20007701670 */
[----:B------:R-:W-:Y:S01]  /*8650*/  FMUL R96, R96, R14 ;  /* 0x0000000e60607220 */ /* 0x000fe20000400000 */
[----:B------:R-:W-:Y:S01]  /*8660*/  ISETP.LT.OR P1, PT, R6, 0x9, !P1 ;  /* 0x000000090600780c */ /* 0x000fe20004f21670 */
[----:B------:R0:W-:Y:S01]  /*8670*/  @!P5 STG.E.U8 desc[UR24][R20.64+0x21], R5 ;  /* 0x000021051400d986 */ /* 0x0001e2000c101118 */
[----:B-1----:R-:W-:Y:S01]  /*8680*/  F2FP.SATFINITE.E4M3.F32.PACK_AB_MERGE_C R25, RZ, R112, RZ ;  /* 0x00000070ff19723e */ /* 0x002fe200048070ff */
[-C--:B------:R-:W-:Y:S01]  /*8690*/  FMUL R97, R97, R14.reuse ;  /* 0x0000000e61617220 */ /* 0x080fe20000400000 */
[----:B------:R-:W-:Y:S01]  /*86a0*/  F2FP.SATFINITE.E4M3.F32.PACK_AB_MERGE_C R111, RZ, R111, RZ ;  /* 0x0000006fff6f723e */ /* 0x000fe200048070ff */
        /* <DEDUP_REMOVED lines=11> */
[C---:B------:R-:W-:Y:S01]  /*8760*/  ISETP.LT.OR P5, PT, R6.reuse, 0x1, !P4 ;  /* 0x000000010600780c */ /* 0x040fe200067a1670 */
[-C--:B------:R-:W-:Y:S01]  /*8770*/  FMUL R93, R93, R14.reuse ;  /* 0x0000000e5d5d7220 */ /* 0x080fe20000400000 */
[----:B------:R-:W-:Y:S01]  /*8780*/  ISETP.LT.OR P4, PT, R6, 0x9, !P4 ;  /* 0x000000090600780c */ /* 0x000fe20006781670 */
[----:B------:R-:W-:Y:S01]  /*8790*/  FMUL R91, R91, R14 ;  /* 0x0000000e5b5b7220 */ /* 0x000fe20000400000 */
[----:B0-----:R-:W-:Y:S01]  /*87a0*/  F2FP.SATFINITE.E4M3.F32.PACK_AB_MERGE_C R5, RZ, R110, RZ ;  /* 0x0000006eff05723e */ /* 0x001fe200048070ff */
[-C--:B------:R-:W-:Y:S01]  /*87b0*/  FMUL R90, R90, R14.reuse ;  /* 0x0000000e5a5a7220 */ /* 0x080fe20000400000 */
[----:B------:R-:W-:Y:S01]  /*87c0*/  ISETP.GE.AND P0, PT, R26, 0x3a, PT ;  /* 0x0000003a1a00780c */ /* 0x000fe20003f06270 */
[----:B------:R-:W-:Y:S01]  /*87d0*/  FMUL R88, R88, R14 ;  /* 0x0000000e58587220 */ /* 0x000fe20000400000 */
[----:B-1----:R-:W-:Y:S01]  /*87e0*/  F2FP.SATFINITE.E4M3.F32.PACK_AB_MERGE_C R25, RZ, R108, RZ ;  /* 0x0000006cff19723e */ /* 0x002fe200048070ff */
[----:B------:R0:W-:Y:S01]  /*87f0*/  @!P1 STG.E.U8 desc[UR24][R20.64+0x29], R5 ;  /* 0x0000290514009986 */ /* 0x0001e2000c101118 */
[----:B------:R-:W-:Y:S01]  /*8800*/  ISETP.GE.AND P1, PT, R26, 0x39, PT ;  /* 0x000000391a00780c */ /* 0x000fe20003f26270 */
[-C--:B------:R-:W-:Y:S01]  /*8810*/  FMUL R89, R89, R14.reuse ;  /* 0x0000000e59597220 */ /* 0x080fe20000400000 */
[C---:B------:R-:W-:Y:S01]  /*8820*/  ISETP.LT.OR P2, PT, R6.reuse, 0x9, !P2 ;  /* 0x000000090600780c */ /* 0x040fe20005741670 */
[----:B------:R-:W-:Y:S01]  /*8830*/  @!P5 STG.E.U8 desc[UR24][R18.64+0x30], R109 ;  /* 0x0000306d1200d986 */ /* 0x000fe2000c101118 */
[----:B------:R-:W-:Y:S01]  /*8840*/  ISETP.LT.OR P5, PT, R6, 0x1, !P0 ;  /* 0x000000010600780c */ /* 0x000fe200047a1670 */
[-C--:B------:R-:W-:Y:S01]  /*8850*/  FMUL R87, R87, R14.reuse ;  /* 0x0000000e57577220 */ /* 0x080fe20000400000 */
[----:B------:R-:W-:Y:S01]  /*8860*/  F2FP.SATFINITE.E4M3.F32.PACK_AB_MERGE_C R105, RZ, R105, RZ ;  /* 0x00000069ff69723e */ /* 0x000fe200048070ff */
[----:B------:R1:W-:Y:S01]  /*8870*/  @!P6 STG.E.U8 desc[UR24][R18.64+0x31], R25 ;  /* 0x000031191200e986 */ /* 0x0003e2000c101118 */
[----:B------:R-:W-:Y:S01]  /*8880*/  F2FP.SATFINITE.E4M3.F32.PACK_AB_MERGE_C R103, RZ, R103, RZ ;  /* 0x00000067ff67723e */ /* 0x000fe200048070ff */
        /* <DEDUP_REMOVED lines=8> */
[----:B------:R-:W-:Y:S01]  /*8910*/  FMUL R83, R83, R14 ;  /* 0x0000000e53537220 */ /* 0x000fe20000400000 */
[----:B------:R-:W-:Y:S01]  /*8920*/  F2FP.SATFINITE.E4M3.F32.PACK_AB_MERGE_C R27, RZ, R102, RZ ;  /* 0x00000066ff1b723e */ /* 0x000fe200048070ff */
[----:B------:R-:W-:Y:S01]  /*8930*/  FMUL R82, R82, R14 ;  /* 0x0000000e52527220 */ /* 0x000fe20000400000 */
[----:B-1----:R-:W-:Y:S01]  /*8940*/  F2FP.SATFINITE.E4M3.F32.PACK_AB_MERGE_C R25, RZ, R104, RZ ;  /* 0x00000068ff19723e */ /* 0x002fe200048070ff */
[----:B------:R0:W-:Y:S01]  /*8950*/  @!P2 STG.E.U8 desc[UR24][R20.64+0x31], R5 ;  /* 0x000031051400a986 */ /* 0x0001e2000c101118 */
[----:B------:R-:W-:Y:S01]  /*8960*/  ISETP.GE.AND P2, PT, R26, 0x41, PT ;  /* 0x000000411a00780c */ /* 0x000fe20003f46270 */
[-C--:B------:R-:W-:Y:S01]  /*8970*/  FMUL R81, R81, R14.reuse ;  /* 0x0000000e51517220 */ /* 0x080fe20000400000 */
[----:B------:R-:W-:Y:S01]  /*8980*/  F2FP.SATFINITE.E4M3.F32.PACK_AB_MERGE_C R101, RZ, R101, RZ ;  /* 0x00000065ff65723e */ /* 0x000fe200048070ff */
[----:B------:R-:W-:Y:S01]  /*8990*/  @!P4 STG.E.U8 desc[UR24][R18.64+0x38], R105 ;  /* 0x000038691200c986 */ /* 0x000fe2000c101118 */
[----:B------:R-:W-:Y:S01]  /*89a0*/  ISETP.LT.OR P4, PT, R6, 0x1, !P2 ;  /* 0x000000010600780c */ /* 0x000fe20005781670 */
[-C--:B------:R-:W-:Y:S01]  /*89b0*/  FMUL R80, R80, R14.reuse ;  /* 0x0000000e50507220 */ /* 0x080fe20000400000 */
[----:B------:R-:W-:Y:S01]  /*89c0*/  ISETP.LT.OR P2, PT, R6, 0x9, !P2 ;  /* 0x000000090600780c */ /* 0x000fe20005741670 */
[----:B------:R1:W-:Y:S01]  /*89d0*/  @!P5 STG.E.U8 desc[UR24][R18.64+0x39], R25 ;  /* 0x000039191200d986 */ /* 0x0003e2000c101118 */
[----:B------:R-:W-:Y:S01]  /*89e0*/  F2FP.SATFINITE.E4M3.F32.PACK_AB_MERGE_C R99, RZ, R99, RZ ;  /* 0x00000063ff63723e */ /* 0x000fe200048070ff */
[-C--:B------:R-:W-:Y:S01]  /*89f0*/  FMUL R23, R23, R14.reuse ;  /* 0x0000000e17177220 */ /* 0x080fe20000400000 */
[----:B------:R-:W-:Y:S01]  /*8a00*/  F2FP.SATFINITE.E4M3.F32.PACK_AB_MERGE_C R97, RZ, R97, RZ ;  /* 0x00000061ff61723e */ /* 0x000fe200048070ff */
[----:B------:R-:W-:Y:S01]  /*8a10*/  @!P1 STG.E.U8 desc[UR24][R20.64+0x38], R103 ;  /* 0x0000386714009986 */ /* 0x000fe2000c101118 */
[----:B------:R-:W-:Y:S01]  /*8a20*/  ISETP.GE.AND P1, PT, R26, 0x42, PT ;  /* 0x000000421a00780c */ /* 0x000fe20003f26270 */
[----:B------:R-:W-:Y:S01]  /*8a30*/  FMUL R22, R22, R14 ;  /* 0x0000000e16167220 */ /* 0x000fe20000400000 */
[----:B0-----:R-:W-:Y:S01]  /*8a40*/  F2FP.SATFINITE.E4M3.F32.PACK_AB_MERGE_C R5, RZ, R100, RZ ;  /* 0x00000064ff05723e */ /* 0x001fe200048070ff */
[----:B------:R0:W-:Y:S01]  /*8a50*/  @!P0 STG.E.U8 desc[UR24][R20.64+0x39], R27 ;  /* 0x0000391b14008986 */ /* 0x0001e2000c101118 */
[----:B------:R-:W-:-:S02]  /*8a60*/  ISETP.LT.OR P5, PT, R6, 0x1, !P1 ;  /* 0x000000010600780c */ /* 0x000fc40004fa1670 */
[----:B------:R-:W-:Y:S01]  /*8a70*/  ISETP.LT.OR P1, PT, R6, 0x9, !P1 ;  /* 0x000000090600780c */ /* 0x000fe20004f21670 */
[----:B------:R-:W-:Y:S01]  /*8a80*/  @!P4 STG.E.U8 desc[UR24][R18.64+0x40], R101 ;  /* 0x000040651200c986 */ /* 0x000fe2000c101118 */
[C---:B------:R-:W-:Y:S02]  /*8a90*/  ISETP.GE.AND P4, PT, R26.reuse, 0x4a, PT ;  /* 0x0000004a1a00780c */ /* 0x040fe40003f86270 */
[----:B------:R-:W-:Y:S02]  /*8aa0*/  ISETP.GE.AND P0, PT, R26, 0x49, PT ;  /* 0x000000491a00780c */ /* 0x000fe40003f06270 */
[----:B-1----:R-:W-:Y:S02]  /*8ab0*/  F2FP.SATFINITE.E4M3.F32.PACK_AB_MERGE_C R25, RZ, R98, RZ ;  /* 0x00000062ff19723e */ /* 0x002fe400048070ff */
[C---:B------:R-:W-:Y:S02]  /*8ac0*/  ISETP.LT.OR P6, PT, R6.reuse, 0x1, !P0 ;  /* 0x000000010600780c */ /* 0x040fe400047c1670 */
[C---:B------:R-:W-:Y:S01]  /*8ad0*/  ISETP.LT.OR P0, PT, R6.reuse, 0x9, !P0 ;  /* 0x000000090600780c */ /* 0x040fe20004701670 */
[----:B------:R1:W-:Y:S01]  /*8ae0*/  @!P5 STG.E.U8 desc[UR24][R18.64+0x41], R5 ;  /* 0x000041051200d986 */ /* 0x0003e2000c101118 */
[----:B------:R-:W-:-:S02]  /*8af0*/  ISETP.LT.OR P5, PT, R6, 0x9, !P4 ;  /* 0x000000090600780c */ /* 0x000fc400067a1670 */
[----:B------:R-:W-:Y:S01]  /*8b00*/  F2FP.SATFINITE.E4M3.F32.PACK_AB_MERGE_C R95, RZ, R95, RZ ;  /* 0x0000005fff5f723e */ /* 0x000fe200048070ff */
[----:B------:R-:W-:Y:S01]  /*8b10*/  @!P2 STG.E.U8 desc[UR24][R20.64+0x40], R99 ;  /* 0x000040631400a986 */ /* 0x000fe2000c101118 */
[----:B------:R-:W-:Y:S02]  /*8b20*/  ISETP.LT.OR P2, PT, R6, 0x1, !P4 ;  /* 0x000000010600780c */ /* 0x000fe40006741670 */
[C---:B------:R-:W-:Y:S01]  /*8b30*/  ISETP.GE.AND P4, PT, R26.reuse, 0x52, PT ;  /* 0x000000521a00780c */ /* 0x040fe20003f86270 */
[----:B------:R2:W-:Y:S01]  /*8b40*/  @!P1 STG.E.U8 desc[UR24][R20.64+0x41], R25 ;  /* 0x0000411914009986 */ /* 0x0005e2000c101118 */
[----:B------:R-:W-:Y:S02]  /*8b50*/  ISETP.GE.AND P1, PT, R26, 0x51, PT ;  /* 0x000000511a00780c */ /* 0x000fe40003f26270 */
[----:B0-----:R-:W-:Y:S01]  /*8b60*/  F2FP.SATFINITE.E4M3.F32.PACK_AB_MERGE_C R27, RZ, R92, RZ ;  /* 0x0000005cff1b723e */ /* 0x001fe200048070ff */
[----:B------:R-:W-:Y:S01]  /*8b70*/  @!P6 STG.E.U8 desc[UR24][R18.64+0x48], R97 ;  /* 0x000048611200e986 */ /* 0x000fe2000c101118 */
[----:B-1----:R-:W-:-:S02]  /*8b80*/  F2FP.SATFINITE.E4M3.F32.PACK_AB_MERGE_C R5, RZ, R96, RZ ;  /* 0x00000060ff05723e */ /* 0x002fc400048070ff */
[C---:B------:R-:W-:Y:S02]  /*8b90*/  ISETP.LT.OR P6, PT, R6.reuse, 0x1, !P1 ;  /* 0x000000010600780c */ /* 0x040fe40004fc1670 */
[----:B------:R-:W-:Y:S01]  /*8ba0*/  F2FP.SATFINITE.E4M3.F32.PACK_AB_MERGE_C R93, RZ, R93, RZ ;  /* 0x0000005dff5d723e */ /* 0x000fe200048070ff */
[----:B------:R0:W-:Y:S01]  /*8bb0*/  @!P2 STG.E.U8 desc[UR24][R18.64+0x49], R5 ;  /* 0x000049051200a986 */ /* 0x0001e2000c101118 */
[C---:B------:R-:W-:Y:S02]  /*8bc0*/  ISETP.LT.OR P2, PT, R6.reuse, 0x1, !P4 ;  /* 0x000000010600780c */ /* 0x040fe40006741670 */
[----:B--2---:R-:W-:Y:S01]  /*8bd0*/  F2FP.SATFINITE.E4M3.F32.PACK_AB_MERGE_C R25, RZ, R94, RZ ;  /* 0x0000005eff19723e */ /* 0x004fe200048070ff */
[----:B------:R-:W-:Y:S01]  /*8be0*/  @!P0 STG.E.U8 desc[UR24][R20.64+0x48], R95 ;  /* 0x0000485f14008986 */ /* 0x000fe2000c101118 */
[----:B------:R-:W-:Y:S02]  /*8bf0*/  ISETP.LT.OR P1, PT, R6, 0x9, !P1 ;  /* 0x000000090600780c */ /* 0x000fe40004f21670 */
[----:B------:R-:W-:Y:S01]  /*8c00*/  ISETP.GE.AND P0, PT, R26, 0x59, PT ;  /* 0x000000591a00780c */ /* 0x000fe20003f06270 */
[----:B------:R1:W-:Y:S01]  /*8c10*/  @!P5 STG.E.U8 desc[UR24][R20.64+0x49], R25 ;  /* 0x000049191400d986 */ /* 0x0003e2000c101118 */
[----:B------:R-:W-:-:S02]  /*8c20*/  ISETP.LT.OR P5, PT, R6, 0x9, !P4 ;  /* 0x000000090600780c */ /* 0x000fc400067a1670 */
[----:B------:R-:W-:Y:S01]  /*8c30*/  ISETP.GE.AND P4, PT, R26, 0x5a, PT ;  /* 0x0000005a1a00780c */ /* 0x000fe20003f86270 */
[----:B------:R-:W-:Y:S01]  /*8c40*/  @!P6 STG.E.U8 desc[UR24][R18.64+0x50], R93 ;  /* 0x0000505d1200e986 */ /* 0x000fe2000c101118 */
[C---:B------:R-:W-:Y:S02]  /*8c50*/  ISETP.LT.OR P6, PT, R6.reuse, 0x1, !P0 ;  /* 0x000000010600780c */ /* 0x040fe400047c1670 */
[----:B------:R-:W-:Y:S01]  /*8c60*/  F2FP.SATFINITE.E4M3.F32.PACK_AB_MERGE_C R91, RZ, R91, RZ ;  /* 0x0000005bff5b723e */ /* 0x000fe200048070ff */
[----:B------:R-:W-:Y:S01]  /*8c70*/  @!P2 STG.E.U8 desc[UR24][R18.64+0x51], R27 ;  /* 0x0000511b1200a986 */ /* 0x000fe2000c101118 */
[----:B------:R-:W-:Y:S02]  /*8c80*/  ISETP.LT.OR P2, PT, R6, 0x1, !P4 ;  /* 0x000000010600780c */ /* 0x000fe40006741670 */
[----:B0-----:R-:W-:Y:S01]  /*8c90*/  F2FP.SATFINITE.E4M3.F32.PACK_AB_MERGE_C R5, RZ, R90, RZ ;  /* 0x0000005aff05723e */ /* 0x001fe200048070ff */
[----:B------:R-:W-:Y:S01]  /*8ca0*/  @!P1 STG.E.U8 desc[UR24][R20.64+0x50], R91 ;  /* 0x0000505b14009986 */ /* 0x000fe2000c101118 */
[----:B-1----:R-:W-:-:S02]  /*8cb0*/  F2FP.SATFINITE.E4M3.F32.PACK_AB_MERGE_C R25, RZ, R88, RZ ;  /* 0x00000058ff19723e */ /* 0x002fc400048070ff */
[----:B------:R-:W-:Y:S01]  /*8cc0*/  F2FP.SATFINITE.E4M3.F32.PACK_AB_MERGE_C R89, RZ, R89, RZ ;  /* 0x00000059ff59723e */ /* 0x000fe200048070ff */
[----:B------:R0:W-:Y:S01]  /*8cd0*/  @!P5 STG.E.U8 desc[UR24][R20.64+0x51], R5 ;  /* 0x000051051400d986 */ /* 0x0001e2000c101118 */
[C---:B------:R-:W-:Y:S02]  /*8ce0*/  ISETP.LT.OR P1, PT, R6.reuse, 0x9, !P0 ;  /* 0x000000090600780c */ /* 0x040fe40004721670 */
[----:B------:R-:W-:Y:S01]  /*8cf0*/  ISETP.LT.OR P4, PT, R6, 0x9, !P4 ;  /* 0x000000090600780c */ /* 0x000fe20006781670 */
[----:B------:R-:W-:Y:S01]  /*8d00*/  @!P6 STG.E.U8 desc[UR24][R18.64+0x58], R89 ;  /* 0x000058591200e986 */ /* 0x000fe2000c101118 */
[C---:B------:R-:W-:Y:S02]  /*8d10*/  ISETP.GE.AND P0, PT, R26.reuse, 0x62, PT ;  /* 0x000000621a00780c */ /* 0x040fe40003f06270 */
[----:B------:R-:W-:Y:S01]  /*8d20*/  F2FP.SATFINITE.E4M3.F32.PACK_AB_MERGE_C R87, RZ, R87, RZ ;  /* 0x00000057ff57723e */ /* 0x000fe200048070ff */
[----:B------:R1:W-:Y:S01]  /*8d30*/  @!P2 STG.E.U8 desc[UR24][R18.64+0x59], R25 ;  /* 0x000059191200a986 */ /* 0x0003e2000c101118 */
[----:B------:R-:W-:-:S02]  /*8d40*/  ISETP.GE.AND P2, PT, R26, 0x61, PT ;  /* 0x000000611a00780c */ /* 0x000fc40003f46270 */
[C---:B------:R-:W-:Y:S02]  /*8d50*/  ISETP.LT.OR P6, PT, R6.reuse, 0x1, !P0 ;  /* 0x000000010600780c */ /* 0x040fe400047c1670 */
[C---:B------:R-:W-:Y:S01]  /*8d60*/  ISETP.LT.OR P5, PT, R6.reuse, 0x1, !P2 ;  /* 0x000000010600780c */ /* 0x040fe200057a1670 */
[----:B------:R-:W-:Y:S01]  /*8d70*/  @!P1 STG.E.U8 desc[UR24][R20.64+0x58], R87 ;  /* 0x0000585714009986 */ /* 0x000fe2000c101118 */
[----:B0-----:R-:W-:Y:S02]  /*8d80*/  F2FP.SATFINITE.E4M3.F32.PACK_AB_MERGE_C R5, RZ, R86, RZ ;  /* 0x00000056ff05723e */ /* 0x001fe400048070ff */
[----:B------:R-:W-:Y:S02]  /*8d90*/  F2FP.SATFINITE.E4M3.F32.PACK_AB_MERGE_C R85, RZ, R85, RZ ;  /* 0x00000055ff55723e */ /* 0x000fe400048070ff */
[----:B------:R-:W-:Y:S01]  /*8da0*/  ISETP.LT.OR P1, PT, R6, 0x9, !P2 ;  /* 0x000000090600780c */ /* 0x000fe20005721670 */
[----:B------:R0:W-:Y:S01]  /*8db0*/  @!P4 STG.E.U8 desc[UR24][R20.64+0x59], R5 ;  /* 0x000059051400c986 */ /* 0x0001e2000c101118 */
[----:B-1----:R-:W-:-:S02]  /*8dc0*/  F2FP.SATFINITE.E4M3.F32.PACK_AB_MERGE_C R25, RZ, R84, RZ ;  /* 0x00000054ff19723e */ /* 0x002fc400048070ff */
[C---:B------:R-:W-:Y:S02]  /*8dd0*/  ISETP.GE.AND P4, PT, R26.reuse, 0x69, PT ;  /* 0x000000691a00780c */ /* 0x040fe40003f86270 */
[----:B------:R-:W-:Y:S01]  /*8de0*/  ISETP.GE.AND P2, PT, R26, 0x6a, PT ;  /* 0x0000006a1a00780c */ /* 0x000fe20003f46270 */
[----:B------:R-:W-:Y:S01]  /*8df0*/  @!P5 STG.E.U8 desc[UR24][R18.64+0x60], R85 ;  /* 0x000060551200d986 */ /* 0x000fe2000c101118 */
[C---:B------:R-:W-:Y:S02]  /*8e00*/  ISETP.LT.OR P0, PT, R6.reuse, 0x9, !P0 ;  /* 0x000000090600780c */ /* 0x040fe40004701670 */
[C---:B------:R-:W-:Y:S01]  /*8e10*/  ISETP.LT.OR P5, PT, R6.reuse, 0x1, !P4 ;  /* 0x000000010600780c */ /* 0x040fe200067a1670 */
[----:B------:R1:W-:Y:S01]  /*8e20*/  @!P6 STG.E.U8 desc[UR24][R18.64+0x61], R25 ;  /* 0x000061191200e986 */ /* 0x0003e2000c101118 */
[C---:B------:R-:W-:Y:S02]  /*8e30*/  ISETP.LT.OR P6, PT, R6.reuse, 0x1, !P2 ;  /* 0x000000010600780c */ /* 0x040fe400057c1670 */
[----:B------:R-:W-:-:S02]  /*8e40*/  ISETP.LT.OR P4, PT, R6, 0x9, !P4 ;  /* 0x000000090600780c */ /* 0x000fc40006781670 */
[----:B------:R-:W-:Y:S02]  /*8e50*/  ISETP.LT.OR P2, PT, R6, 0x9, !P2 ;  /* 0x000000090600780c */ /* 0x000fe40005741670 */
[----:B------:R-:W-:Y:S02]  /*8e60*/  F2FP.SATFINITE.E4M3.F32.PACK_AB_MERGE_C R83, RZ, R83, RZ ;  /* 0x00000053ff53723e */ /* 0x000fe400048070ff */
[----:B0-----:R-:W-:Y:S02]  /*8e70*/  F2FP.SATFINITE.E4M3.F32.PACK_AB_MERGE_C R5, RZ, R82, RZ ;  /* 0x00000052ff05723e */ /* 0x001fe400048070ff */
[----:B------:R-:W-:Y:S01]  /*8e80*/  F2FP.SATFINITE.E4M3.F32.PACK_AB_MERGE_C R81, RZ, R81, RZ ;  /* 0x00000051ff51723e */ /* 0x000fe200048070ff */
[----:B------:R0:W-:Y:S01]  /*8e90*/  @!P1 STG.E.U8 desc[UR24][R20.64+0x60], R83 ;  /* 0x0000605314009986 */ /* 0x0001e2000c101118 */
[----:B-1----:R-:W-:Y:S02]  /*8ea0*/  F2FP.SATFINITE.E4M3.F32.PACK_AB_MERGE_C R25, RZ, R80, RZ ;  /* 0x00000050ff19723e */ /* 0x002fe400048070ff */
[----:B------:R-:W-:Y:S01]  /*8eb0*/  F2FP.SATFINITE.E4M3.F32.PACK_AB_MERGE_C R23, RZ, R23, RZ ;  /* 0x00000017ff17723e */ /* 0x000fe200048070ff */
[----:B------:R0:W-:Y:S01]  /*8ec0*/  @!P0 STG.E.U8 desc[UR24][R20.64+0x61], R5 ;  /* 0x0000610514008986 */ /* 0x0001e2000c101118 */
[----:B------:R-:W-:-:S03]  /*8ed0*/  F2FP.SATFINITE.E4M3.F32.PACK_AB_MERGE_C R27, RZ, R22, RZ ;  /* 0x00000016ff1b723e */ /* 0x000fc600048070ff */
[----:B------:R0:W-:Y:S04]  /*8ee0*/  @!P5 STG.E.U8 desc[UR24][R18.64+0x68], R81 ;  /* 0x000068511200d986 */ /* 0x0001e8000c101118 */
[----:B------:R0:W-:Y:S04]  /*8ef0*/  @!P6 STG.E.U8 desc[UR24][R18.64+0x69], R25 ;  /* 0x000069191200e986 */ /* 0x0001e8000c101118 */
[----:B------:R0:W-:Y:S04]  /*8f00*/  @!P4 STG.E.U8 desc[UR24][R20.64+0x68], R23 ;  /* 0x000068171400c986 */ /* 0x0001e8000c101118 */
[----:B------:R0:W-:Y:S02]  /*8f10*/  @!P2 STG.E.U8 desc[UR24][R20.64+0x69], R27 ;  /* 0x0000691b1400a986 */ /* 0x0001e4000c101118 */
.L_x_153:
[----:B------:R-:W-:Y:S05]  /*8f20*/  BSYNC B0 ;  /* 0x0000000000007941 */ /* 0x000fea0003800000 */
.L_x_39:
[C---:B------:R-:W-:Y:S01]  /*8f30*/  LEA R2, P0, R8.reuse, R2, 0x1 ;  /* 0x0000000208027211 */ /* 0x040fe200078008ff */
[----:B------:R-:W-:Y:S01]  /*8f40*/  ULDC.64 UR14, c[0x0][0x650] ;  /* 0x00019400000e7ab9 */ /* 0x000fe20000000a00 */
[----:B-----5:R-:W-:Y:S01]  /*8f50*/  IMAD.U32 R4, RZ, RZ, UR13 ;  /* 0x0000000dff047e24 */ /* 0x020fe2000f8e00ff */
[----:B0-----:R-:W-:Y:S01]  /*8f60*/  PRMT R18, RZ, 0x7610, R18 ;  /* 0x00007610ff127816 */ /* 0x001fe20000000012 */
[----:B------:R-:W-:Y:S01]  /*8f70*/  IMAD.MOV.U32 R6, RZ, RZ, -0x1 ;  /* 0xffffffffff067424 */ /* 0x000fe200078e00ff */
[----:B------:R-:W-:Y:S01]  /*8f80*/  LEA.HI.X R3, R8, R3, R0, 0x1, P0 ;  /* 0x0000000308037211 */ /* 0x000fe200000f0c00 */
[----:B------:R0:W-:Y:S01]  /*8f90*/  SYNCS.ARRIVE.TRANS64.A1T0 RZ, [R4+UR9], RZ ;  /* 0x000000ff04ff79a7 */ /* 0x0001e20008100009 */
[----:B------:R-:W-:Y:S01]  /*8fa0*/  ISETP.GE.U32.AND P0, PT, R2, UR14, PT ;  /* 0x0000000e02007c0c */ /* 0x000fe2000bf06070 */
[----:B------:R-:W-:-:S03]  /*8fb0*/  IMAD.MOV.U32 R5, RZ, RZ, -0x1 ;  /* 0xffffffffff057424 */ /* 0x000fc600078e00ff */
[----:B------:R-:W-:Y:S01]  /*8fc0*/  ISETP.GE.U32.AND.EX P0, PT, R3, UR15, PT, P0 ;  /* 0x0000000f03007c0c */ /* 0x000fe2000bf06100 */
[----:B0-----:R-:W-:-:S12]  /*8fd0*/  IMAD.MOV.U32 R4, RZ, RZ, -0x1 ;  /* 0xffffffffff047424 */ /* 0x001fd800078e00ff */
[----:B------:R-:W-:Y:S05]  /*8fe0*/  @P0 BRA `(.L_x_154) ;  /* 0x0000000400600947 */ /* 0x000fea0003800000 */
[----:B------:R-:W0:Y:S01]  /*8ff0*/  S2R R28, SR_CTAID.X ;  /* 0x00000000001c7919 */ /* 0x000e220000002500 */
[----:B------:R-:W5:Y:S01]  /*9000*/  LDC.64 R22, c[0x0][0x628] ;  /* 0x00018a00ff167b82 */ /* 0x000f620000000a00 */
[----:B------:R-:W-:Y:S01]  /*9010*/  ULDC UR5, c[0x0][0x150] ;  /* 0x0000540000057ab9 */ /* 0x000fe20000000800 */
[----:B-1----:R-:W-:Y:S01]  /*9020*/  IMAD.MOV.U32 R20, RZ, RZ, R2 ;  /* 0x000000ffff147224 */ /* 0x002fe200078e0002 */
[----:B------:R-:W1:Y:S01]  /*9030*/  S2R R30, SR_CTAID.Y ;  /* 0x00000000001e7919 */ /* 0x000e620000002600 */
[----:B------:R-:W-:-:S04]  /*9040*/  IMAD.MOV.U32 R21, RZ, RZ, R3 ;  /* 0x000000ffff157224 */ /* 0x000fc800078e0003 */
[----:B------:R-:W1:Y:S08]  /*9050*/  LDC R31, c[0x0][0x144] ;  /* 0x00005100ff1f7b82 */ /* 0x000e700000000800 */
[----:B------:R-:W1:Y:S08]  /*9060*/  LDC R6, c[0x0][0x630] ;  /* 0x00018c00ff067b82 */ /* 0x000e700000000800 */
[----:B------:R-:W1:Y:S01]  /*9070*/  LDC.64 R26, c[0x0][0x620] ;  /* 0x00018800ff1a7b82 */ /* 0x000e620000000a00 */
[----:B-----5:R-:W-:-:S04]  /*9080*/  ISETP.NE.U32.AND P0, PT, R22, RZ, PT ;  /* 0x000000ff1600720c */ /* 0x020fc80003f05070 */
[----:B------:R-:W-:Y:S02]  /*9090*/  ISETP.NE.AND.EX P0, PT, R23, RZ, PT, P0 ;  /* 0x000000ff1700720c */ /* 0x000fe40003f05300 */
[----:B0-----:R-:W-:-:S05]  /*90a0*/  I2FP.F32.U32 R4, R28 ;  /* 0x0000001c00047245 */ /* 0x001fca0000201000 */
[----:B------:R-:W-:-:S04]  /*90b0*/  FMUL R4, R4, UR5 ;  /* 0x0000000504047c20 */ /* 0x000fc80008400000 */
[----:B------:R0:W0:Y:S02]  /*90c0*/  F2I.U32.TRUNC.NTZ R29, R4 ;  /* 0x00000004001d7305 */ /* 0x000024000020f000 */
[----:B------:R-:W-:Y:S05]  /*90d0*/  @!P0 BRA `(.L_x_155) ;  /* 0x0000000000288947 */ /* 0x000fea0003800000 */
[----:B------:R-:W5:Y:S02]  /*90e0*/  LDC R5, c[0x0][0x634] ;  /* 0x00018d00ff057b82 */ /* 0x000f640000000800 */
[----:B-----5:R-:W-:-:S05]  /*90f0*/  IADD3 R21, P0, R2, R5, RZ ;  /* 0x0000000502157210 */ /* 0x020fca0007f1e0ff */
[----:B--234-:R-:W-:-:S04]  /*9100*/  IMAD.X R25, RZ, RZ, R3, P0 ;  /* 0x000000ffff197224 */ /* 0x01cfc800000e0603 */
[----:B0-----:R-:W-:-:S04]  /*9110*/  IMAD.WIDE.U32 R4, R25, R22, RZ ;  /* 0x0000001619047225 */ /* 0x001fc800078e00ff */
[----:B------:R-:W-:-:S04]  /*9120*/  IMAD.WIDE.U32 R18, P0, R21, R23, R4 ;  /* 0x0000001715127225 */ /* 0x000fc80007800004 */
[----:B------:R-:W-:-:S04]  /*9130*/  IMAD.WIDE.U32 R4, R21, R22, RZ ;  /* 0x0000001615047225 */ /* 0x000fc800078e00ff */
[----:B------:R-:W-:Y:S01]  /*9140*/  IMAD.X R21, RZ, RZ, RZ, P0 ;  /* 0x000000ffff157224 */ /* 0x000fe200000e06ff */
[----:B------:R-:W-:Y:S01]  /*9150*/  IADD3 RZ, P0, R5, R18, RZ ;  /* 0x0000001205ff7210 */ /* 0x000fe20007f1e0ff */
[----:B------:R-:W-:-:S04]  /*9160*/  IMAD.MOV.U32 R20, RZ, RZ, R19 ;  /* 0x000000ffff147224 */ /* 0x000fc800078e0013 */
[----:B------:R-:W-:-:S08]  /*9170*/  IMAD.WIDE.U32.X R20, R25, R23, R20, P0 ;  /* 0x0000001719147225 */ /* 0x000fd000000e0414 */
.L_x_155:
[-CC-:B-1234-:R-:W-:Y:S01]  /*9180*/  SHF.R.U64 R24, R20, R6.reuse, R21.reuse ;  /* 0x0000000614187219 */ /* 0x19efe20000001215 */
[----:B------:R-:W1:Y:S01]  /*9190*/  LDC.64 R34, c[0x0][0x640] ;  /* 0x00019000ff227b82 */ /* 0x000e620000000a00 */
[----:B0-----:R-:W-:Y:S01]  /*91a0*/  SHF.R.U32.HI R4, RZ, R6, R21 ;  /* 0x00000006ff047219 */ /* 0x001fe20000011615 */
[----:B------:R-:W-:Y:S01]  /*91b0*/  IMAD.MOV R29, RZ, RZ, -R29 ;  /* 0x000000ffff1d7224 */ /* 0x000fe200078e0a1d */
[----:B------:R-:W-:Y:S01]  /*91c0*/  IADD3 R19, P0, RZ, -R24, RZ ;  /* 0x80000018ff137210 */ /* 0x000fe20007f1e0ff */
[----:B------:R-:W-:Y:S01]  /*91d0*/  ULDC UR5, c[0x0][0x154] ;  /* 0x0000550000057ab9 */ /* 0x000fe20000000800 */
[----:B------:R-:W-:Y:S02]  /*91e0*/  IMAD.MOV.U32 R21, RZ, RZ, 0x1 ;  /* 0x00000001ff157424 */ /* 0x000fe400078e00ff */
[----:B------:R-:W-:Y:S01]  /*91f0*/  IMAD R29, R31, R29, R28 ;  /* 0x0000001d1f1d7224 */ /* 0x000fe200078e021c */
[----:B------:R-:W0:Y:S01]  /*9200*/  LDC R18, c[0x0][0x618] ;  /* 0x00018600ff127b82 */ /* 0x000e220000000800 */
[----:B------:R-:W-:-:S04]  /*9210*/  IMAD.X R5, RZ, RZ, ~R4, P0 ;  /* 0x000000ffff057224 */ /* 0x000fc800000e0e04 */
[-C--:B------:R-:W-:Y:S02]  /*9220*/  IMAD R6, R5, R26.reuse, RZ ;  /* 0x0000001a05067224 */ /* 0x080fe400078e02ff */
[C---:B------:R-:W-:Y:S01]  /*9230*/  IMAD.WIDE.U32 R4, R19.reuse, R26, R2 ;  /* 0x0000001a13047225 */ /* 0x040fe200078e0002 */
[----:B------:R-:W2:Y:S03]  /*9240*/  LDC R20, c[0x0][0x608] ;  /* 0x00018200ff147b82 */ /* 0x000ea60000000800 */
[----:B------:R-:W-:Y:S01]  /*9250*/  IMAD R19, R19, R27, R6 ;  /* 0x0000001b13137224 */ /* 0x000fe200078e0206 */
[----:B------:R-:W-:-:S03]  /*9260*/  I2FP.F32.U32 R6, R30 ;  /* 0x0000001e00067245 */ /* 0x000fc60000201000 */
[----:B------:R-:W-:Y:S01]  /*9270*/  IMAD.IADD R5, R5, 0x1, R19 ;  /* 0x0000000105057824 */ /* 0x000fe200078e0213 */
[----:B------:R-:W3:Y:S01]  /*9280*/  LDC R32, c[0x0][0x658] ;  /* 0x00019600ff207b82 */ /* 0x000ee20000000800 */
[----:B-1----:R-:W-:Y:S01]  /*9290*/  ISETP.NE.U32.AND P0, PT, R34, RZ, PT ;  /* 0x000000ff2200720c */ /* 0x002fe20003f05070 */
[----:B------:R-:W-:-:S03]  /*92a0*/  IMAD.MOV.U32 R19, RZ, RZ, -0x1 ;  /* 0xffffffffff137424 */ /* 0x000fc600078e00ff */
[----:B------:R-:W-:-:S03]  /*92b0*/  ISETP.NE.AND.EX P0, PT, R35, RZ, PT, P0 ;  /* 0x000000ff2300720c */ /* 0x000fc60003f05300 */
[----:B------:R-:W1:Y:S01]  /*92c0*/  LDC R27, c[0x0][0x148] ;  /* 0x00005200ff1b7b82 */ /* 0x000e620000000800 */
[-CC-:B0-----:R-:W-:Y:S02]  /*92d0*/  SHF.R.U64 R22, R4, R18.reuse, R5.reuse ;  /* 0x0000001204167219 */ /* 0x181fe40000001205 */
[----:B------:R-:W-:Y:S01]  /*92e0*/  SHF.R.U32.HI R5, RZ, R18, R5 ;  /* 0x00000012ff057219 */ /* 0x000fe20000011605 */
[----:B------:R-:W-:-:S04]  /*92f0*/  FMUL R18, R6, UR5 ;  /* 0x0000000506127c20 */ /* 0x000fc80008400000 */
[----:B------:R-:W0:Y:S01]  /*9300*/  LDC R28, c[0x0][0x600] ;  /* 0x00018000ff1c7b82 */ /* 0x000e220000000800 */
[----:B------:R4:W0:Y:S01]  /*9310*/  F2I.U32.TRUNC.NTZ R25, R18 ;  /* 0x0000001200197305 */ /* 0x000822000020f000 */
[-CC-:B--2---:R-:W-:Y:S02]  /*9320*/  SHF.R.U64 R6, R22, R20.reuse, R5.reuse ;  /* 0x0000001416067219 */ /* 0x184fe40000001205 */
[----:B------:R-:W-:-:S04]  /*9330*/  SHF.R.U32.HI R5, RZ, R20, R5 ;  /* 0x00000014ff057219 */ /* 0x000fc80000011605 */
[----:B------:R-:W2:Y:S01]  /*9340*/  LDC R33, c[0x0][0x648] ;  /* 0x00019200ff217b82 */ /* 0x000ea20000000800 */
[-CC-:B---3--:R-:W-:Y:S02]  /*9350*/  SHF.R.U64 R26, R6, R32.reuse, R5.reuse ;  /* 0x00000020061a7219 */ /* 0x188fe40000001205 */
[-C--:B------:R-:W-:Y:S02]  /*9360*/  SHF.L.U32 R19, R19, R32.reuse, RZ ;  /* 0x0000002013137219 */ /* 0x080fe400000006ff */
[-C--:B------:R-:W-:Y:S01]  /*9370*/  SHF.R.U32.HI R5, RZ, R32.reuse, R5 ;  /* 0x00000020ff057219 */ /* 0x080fe20000011605 */
[----:B------:R-:W-:Y:S01]  /*9380*/  IMAD.MOV.U32 R4, RZ, RZ, R26 ;  /* 0x000000ffff047224 */ /* 0x000fe200078e001a */
[----:B------:R-:W-:Y:S01]  /*9390*/  SHF.L.U32 R32, R21, R32, RZ ;  /* 0x0000002015207219 */ /* 0x000fe200000006ff */
[----:B------:R-:W3:Y:S01]  /*93a0*/  LDC R36, c[0x0][0x638] ;  /* 0x00018e00ff247b82 */ /* 0x000ee20000000800 */
[----:B------:R-:W-:-:S07]  /*93b0*/  LOP3.LUT R31, RZ, R19, RZ, 0x33, !PT ;  /* 0x00000013ff1f7212 */ /* 0x000fce00078e33ff */
[----:B------:R-:W0:Y:S01]  /*93c0*/  LDC R37, c[0x0][0x610] ;  /* 0x00018400ff257b82 */ /* 0x000e220000000800 */
[----:B----4-:R-:W-:Y:S05]  /*93d0*/  @!P0 BRA `(.L_x_156) ;  /* 0x0000000000288947 */ /* 0x010fea0003800000 */
[----:B------:R-:W4:Y:S02]  /*93e0*/  LDC R21, c[0x0][0x64c] ;  /* 0x00019300ff157b82 */ /* 0x000f240000000800 */
[----:B----4-:R-:W-:-:S05]  /*93f0*/  IADD3 R21, P0, R26, R21, RZ ;  /* 0x000000151a157210 */ /* 0x010fca0007f1e0ff */
        /* <DEDUP_REMOVED lines=8> */
.L_x_156:
[----:B--2---:R-:W-:Y:S01]  /*9480*/  SHF.R.U64 R4, R4, R33, R5 ;  /* 0x0000002104047219 */ /* 0x004fe20000001205 */
[----:B0-----:R-:W-:Y:S01]  /*9490*/  VIADD R21, R28, 0xffffffff ;  /* 0xffffffff1c157836 */ /* 0x001fe20000000000 */
[----:B------:R-:W-:Y:S01]  /*94a0*/  LOP3.LUT R19, R6, R31, RZ, 0xc0, !PT ;  /* 0x0000001f06137212 */ /* 0x000fe200078ec0ff */
[----:B------:R-:W-:Y:S02]  /*94b0*/  IMAD.MOV R25, RZ, RZ, -R25 ;  /* 0x000000ffff197224 */ /* 0x000fe400078e0a19 */
[----:B------:R-:W-:Y:S02]  /*94c0*/  IMAD.MOV R5, RZ, RZ, -R4 ;  /* 0x000000ffff057224 */ /* 0x000fe400078e0a04 */
[----:B------:R-:W-:Y:S01]  /*94d0*/  IMAD R6, R32, R4, R19 ;  /* 0x0000000420067224 */ /* 0x000fe200078e0213 */
[----:B------:R-:W-:Y:S01]  /*94e0*/  LOP3.LUT R19, R22, R21, RZ, 0xc0, !PT ;  /* 0x0000001516137212 */ /* 0x000fe200078ec0ff */
[----:B-1----:R-:W-:Y:S02]  /*94f0*/  @P3 IMAD R29, R27, R25, R30 ;  /* 0x000000191b1d3224 */ /* 0x002fe400078e021e */
[----:B---3--:R-:W-:-:S02]  /*9500*/  IMAD R4, R5, R36, R26 ;  /* 0x0000002405047224 */ /* 0x008fc400078e021a */
[----:B------:R-:W-:Y:S02]  /*9510*/  IMAD R6, R6, R37, R29 ;  /* 0x0000002506067224 */ /* 0x000fe400078e021d */
[----:B------:R-:W-:Y:S02]  /*9520*/  IMAD R19, R4, R28, R19 ;  /* 0x0000001c04137224 */ /* 0x000fe400078e0213 */
[----:B------:R-:W-:Y:S02]  /*9530*/  IMAD.MOV.U32 R18, RZ, RZ, 0x1 ;  /* 0x00000001ff127424 */ /* 0x000fe400078e00ff */
[----:B------:R-:W-:Y:S01]  /*9540*/  IMAD.MOV.U32 R4, RZ, RZ, R24 ;  /* 0x000000ffff047224 */ /* 0x000fe200078e0018 */
[----:B------:R-:W-:Y:S02]  /*9550*/  SEL R5, R19, R6, !P3 ;  /* 0x0000000613057207 */ /* 0x000fe40005800000 */
[----:B------:R-:W-:-:S07]  /*9560*/  SEL R6, R6, R19, !P3 ;  /* 0x0000001306067207 */ /* 0x000fce0005800000 */
.L_x_154:
[----:B------:R-:W-:Y:S02]  /*9570*/  LOP3.LUT P0, RZ, R18, 0xff, RZ, 0xc0, !PT ;  /* 0x000000ff12ff7812 */ /* 0x000fe4000780c0ff */
[----:B------:R-:W-:-:S11]  /*9580*/  LOP3.LUT R135, R135, 0x1, RZ, 0x3c, !PT ;  /* 0x0000000187877812 */ /* 0x000fd600078e3cff */
[----:B------:R-:W-:Y:S05]  /*9590*/  @P0 BRA `(.L_x_157) ;  /* 0xffffff8000280947 */ /* 0x000fea000383ffff */
[----:B------:R-:W-:Y:S05]  /*95a0*/  EXIT ;  /* 0x000000000000794d */ /* 0x000fea0003800000 */
.L_x_17:
[----:B------:R-:W-:-:S08]  /*95b0*/  ISETP.NE.AND P0, PT, R18, RZ, PT ;  /* 0x000000ff1200720c */ /* 0x000fd00003f05270 */
[----:B--23-5:R-:W0:-:S00]  /*95c0*/  USETMAXREG.DEALLOC.CTAPOOL 0x28 ;  /* 0x00000028000079c8 */ /* 0x02ce0000080e0500 */
[----:B------:R-:W-:Y:S05]  /*95d0*/  @P0 EXIT ;  /* 0x000000000000094d */ /* 0x000fea0003800000 */
[----:B0-----:R-:W-:Y:S01]  /*95e0*/  LOP3.LUT P0, RZ, R20, 0xff, RZ, 0xc0, !PT ;  /* 0x000000ff14ff7812 */ /* 0x001fe2000780c0ff */
[----:B------:R-:W-:Y:S02]  /*95f0*/  IMAD.MOV.U32 R12, RZ, RZ, 0x1 ;  /* 0x00000001ff0c7424 */ /* 0x000fe400078e00ff */
[----:B------:R-:W-:-:S10]  /*9600*/  IMAD.MOV.U32 R13, RZ, RZ, RZ ;  /* 0x000000ffff0d7224 */ /* 0x000fd400078e00ff */
[----:B------:R-:W-:Y:S05]  /*9610*/  @!P0 BRA `(.L_x_158) ;  /* 0x0000000c004c8947 */ /* 0x000fea0003800000 */
[----:B------:R-:W0:Y:S01]  /*9620*/  S2R R16, SR_CgaCtaId ;  /* 0x0000000000107919 */ /* 0x000e220000008800 */
[----:B------:R-:W-:Y:S01]  /*9630*/  LOP3.LUT P0, RZ, R11, 0x1f, RZ, 0xc0, !PT ;  /* 0x0000001f0bff7812 */ /* 0x000fe2000780c0ff */
[----:B------:R-:W-:Y:S01]  /*9640*/  ULDC UR5, c[0x0][0x658] ;  /* 0x0001960000057ab9 */ /* 0x000fe20000000800 */
[----:B------:R-:W-:Y:S01]  /*9650*/  UMOV UR7, 0xffffffff ;  /* 0xffffffff00077882 */ /* 0x000fe20000000000 */
[----:B------:R-:W-:Y:S01]  /*9660*/  BSSY B0, `(.L_x_158) ;  /* 0x00000ce000007945 */ /* 0x000fe20003800000 */
[----:B------:R-:W-:Y:S01]  /*9670*/  USHF.L.U32 UR7, UR7, UR5, URZ ;  /* 0x0000000507077299 */ /* 0x000fe2000800063f */
[C---:B------:R-:W-:Y:S01]  /*9680*/  ISETP.NE.AND P2, PT, R10.reuse, RZ, PT ;  /* 0x000000ff0a00720c */ /* 0x040fe20003f45270 */
[----:B------:R-:W-:Y:S01]  /*9690*/  IMAD.MOV.U32 R15, RZ, RZ, 0x1 ;  /* 0x00000001ff0f7424 */ /* 0x000fe200078e00ff */
[----:B------:R-:W-:Y:S01]  /*96a0*/  ISETP.NE.OR P0, PT, R10, RZ, !P0 ;  /* 0x000000ff0a00720c */ /* 0x000fe20004705670 */
[----:B------:R-:W-:Y:S01]  /*96b0*/  IMAD.MOV.U32 R12, RZ, RZ, 0x1 ;  /* 0x00000001ff0c7424 */ /* 0x000fe200078e00ff */
[----:B------:R-:W-:Y:S01]  /*96c0*/  LOP3.LUT R14, R7, 0x2, RZ, 0xfc, !PT ;  /* 0x00000002070e7812 */ /* 0x000fe200078efcff */
[----:B------:R-:W-:Y:S01]  /*96d0*/  IMAD.MOV.U32 R13, RZ, RZ, RZ ;  /* 0x000000ffff0d7224 */ /* 0x000fe200078e00ff */
[----:B------:R-:W-:Y:S01]  /*96e0*/  ULDC UR4, c[0x0][0x600] ;  /* 0x0001800000047ab9 */ /* 0x000fe20000000800 */
[----:B------:R-:W-:Y:S01]  /*96f0*/  UMOV UR8, 0x1 ;  /* 0x0000000100087882 */ /* 0x000fe20000000000 */
[----:B------:R-:W-:-:S02]  /*9700*/  UIADD3 UR13, UR6, 0x1, URZ ;  /* 0x00000001060d7890 */ /* 0x000fc4000fffe03f */
[----:B------:R-:W-:Y:S02]  /*9710*/  UIADD3 UR4, UR4, -0x1, URZ ;  /* 0xffffffff04047890 */ /* 0x000fe4000fffe03f */
[----:B------:R-:W-:Y:S02]  /*9720*/  USHF.L.U32 UR5, UR8, UR5, URZ ;  /* 0x0000000508057299 */ /* 0x000fe4000800063f */
[----:B------:R-:W-:Y:S01]  /*9730*/  ULOP3.LUT UR7, URZ, UR7, URZ, 0x33, !UPT ;  /* 0x000000073f077292 */ /* 0x000fe2000f8e333f */
[----:B------:R-:W-:Y:S01]  /*9740*/  ULDC.64 UR30, c[0x0][0x198] ;  /* 0x00006600001e7ab9 */ /* 0x000fe20000000a00 */
[----:B0-----:R-:W-:-:S10]  /*9750*/  LOP3.LUT R16, R16, 0x1, RZ, 0xc0, !PT ;  /* 0x0000000110107812 */ /* 0x001fd400078ec0ff */
.L_x_170:
[----:B------:R-:W-:-:S03]  /*9760*/  UMOV UR8, 0xffffffff ;  /* 0xffffffff00087882 */ /* 0x000fc60000000000 */
[----:B------:R-:W-:Y:S05]  /*9770*/  BRA.DIV UR8, `(.L_x_159) ;  /* 0x0000001208387947 */ /* 0x000fea000b800000 */
[----:B------:R-:W-:-:S13]  /*9780*/  ELECT P1, URZ, PT ;  /* 0x00000000003f782f */ /* 0x000fda0003820000 */
.L_x_184:
[----:B------:R-:W0:Y:S01]  /*9790*/  LDC R10, c[0x0][0x28c] ;  /* 0x0000a300ff0a7b82 */ /* 0x000e220000000800 */
[----:B------:R-:W-:Y:S01]  /*97a0*/  BSSY B1, `(.L_x_160) ;  /* 0x0000046000017945 */ /* 0x000fe20003800000 */
[----:B0-----:R-:W-:-:S13]  /*97b0*/  ISETP.LT.OR P1, PT, R10, 0x1, !P1 ;  /* 0x000000010a00780c */ /* 0x001fda0004f21670 */
[----:B------:R-:W-:Y:S05]  /*97c0*/  @P1 BRA `(.L_x_161) ;  /* 0x00000004000c1947 */ /* 0x000fea0003800000 */
[----:B------:R-:W-:Y:S02]  /*97d0*/  IMAD.SHL.U32 R17, R6, 0x40, RZ ;  /* 0x0000004006117824 */ /* 0x000fe400078e00ff */
[----:B------:R-:W-:Y:S02]  /*97e0*/  IMAD R6, R5, 0x2, R16 ;  /* 0x0000000205067824 */ /* 0x000fe400078e0210 */
[----:B------:R-:W-:Y:S02]  /*97f0*/  IMAD.MOV.U32 R21, RZ, RZ, RZ ;  /* 0x000000ffff157224 */ /* 0x000fe400078e00ff */
[----:B------:R-:W-:Y:S02]  /*9800*/  IMAD.U32 R22, RZ, RZ, UR13 ;  /* 0x0000000dff167e24 */ /* 0x000fe4000f8e00ff */
[----:B------:R-:W-:Y:S02]  /*9810*/  IMAD.MOV.U32 R5, RZ, RZ, R12 ;  /* 0x000000ffff057224 */ /* 0x000fe400078e000c */
[----:B------:R-:W-:-:S02]  /*9820*/  IMAD.MOV.U32 R11, RZ, RZ, R13 ;  /* 0x000000ffff0b7224 */ /* 0x000fc400078e000d */
[----:B------:R-:W-:-:S07]  /*9830*/  IMAD R18, R6, 0x38, RZ ;  /* 0x0000003806127824 */ /* 0x000fce00078e02ff */
.L_x_165:
[----:B------:R-:W0:Y:S01]  /*9840*/  S2R R19, SR_CgaCtaId ;  /* 0x0000000000137919 */ /* 0x000e220000008800 */
[----:B------:R-:W-:Y:S01]  /*9850*/  MOV R6, 0x400 ;  /* 0x0000040000067802 */ /* 0x000fe20000000f00 */
[----:B------:R-:W1:Y:S03]  /*9860*/  @!P2 LDC R10, c[0x0][0x500] ;  /* 0x00014000ff0aab82 */ /* 0x000e660000000800 */
[----:B0-----:R-:W-:Y:S02]  /*9870*/  LEA R20, R19, R6, 0x18 ;  /* 0x0000000613147211 */ /* 0x001fe400078ec0ff */
[----:B------:R-:W-:-:S03]  /*9880*/  SHF.L.U32 R6, R5, 0x1f, RZ ;  /* 0x0000001f05067819 */ /* 0x000fc600000006ff */
[----:B------:R-:W-:-:S04]  /*9890*/  IMAD R19, R11, 0x8, R20 ;  /* 0x000000080b137824 */ /* 0x000fc800078e0214 */
[----:B------:R-:W0:Y:S02]  /*98a0*/  SYNCS.PHASECHK.TRANS64.TRYWAIT P1, [R19+URZ+0x28], R6 ;  /* 0x00002806130075a7 */ /* 0x000e24000802017f */
[----:B01----:R-:W-:Y:S05]  /*98b0*/  @!P1 BRA `(.L_x_162) ;  /* 0x0000001000089947 */ /* 0x003fea0003800000 */
.L_x_185:
[----:B0-----:R-:W-:Y:S01]  /*98c0*/  PRMT R6, R14, 0x9910, RZ ;  /* 0x000099100e067816 */ /* 0x001fe200000000ff */
[----:B------:R0:W-:Y:S03]  /*98d0*/  @!P2 SYNCS.ARRIVE.TRANS64 RZ, [R19+URZ], R10 ;  /* 0x0000000a13ffa9a7 */ /* 0x0001e6000800003f */
[----:B------:R-:W-:-:S13]  /*98e0*/  ISETP.NE.AND P1, PT, R6, 0x2, PT ;  /* 0x000000020600780c */ /* 0x000fda0003f25270 */
[----:B0-----:R-:W-:Y:S05]  /*98f0*/  @P1 BRA `(.L_x_163) ;  /* 0x0000000000041947 */ /* 0x001fea0003800000 */
[----:B------:R-:W-:Y:S01]  /*9900*/  BPT.TRAP 0x1 ;  /* 0x000000040000795c */ /* 0x000fe20000300000 */
.L_x_163:
[----:B------:R-:W-:Y:S05]  /*9910*/  @P0 BRA `(.L_x_164) ;  /* 0x0000000000040947 */ /* 0x000fea0003800000 */
[----:B------:R-:W-:Y:S01]  /*9920*/  BPT.TRAP 0x1 ;  /* 0x000000040000795c */ /* 0x000fe20000300000 */
.L_x_164:
[----:B------:R-:W-:Y:S01]  /*9930*/  IMAD R6, R11, 0x4000, R20 ;  /* 0x000040000b067824 */ /* 0x000fe200078e0214 */
[----:B------:R-:W-:Y:S01]  /*9940*/  R2UR UR34, R21 ;  /* 0x00000000152272ca */ /* 0x000fe200000e0000 */
[----:B------:R-:W-:Y:S01]  /*9950*/  VIADD R22, R22, 0xffffffff ;  /* 0xffffffff16167836 */ /* 0x000fe20000000000 */
[----:B------:R-:W-:Y:S01]  /*9960*/  R2UR UR33, R19 ;  /* 0x00000000132172ca */ /* 0x000fe200000e0000 */
[----:B------:R-:W-:Y:S01]  /*9970*/  UIADD3 UR14, UP0, UR30, 0xf0, URZ ;  /* 0x000000f01e0e7890 */ /* 0x000fe2000ff1e03f */
[----:B------:R-:W-:Y:S01]  /*9980*/  R2UR UR24, R6 ;  /* 0x00000000061872ca */ /* 0x000fe200000e0000 */
[----:B------:R-:W-:Y:S01]  /*9990*/  IMAD R6, R11, 0x4, R16 ;  /* 0x000000040b067824 */ /* 0x000fe200078e0210 */
[----:B------:R-:W-:Y:S01]  /*99a0*/  R2UR UR36, R4 ;  /* 0x00000000042472ca */ /* 0x000fe200000e0000 */
[----:B------:R-:W-:Y:S01]  /*99b0*/  UIADD3 UR38, UP1, UR30, 0x1f0, URZ ;  /* 0x000001f01e267890 */ /* 0x000fe2000ff3e03f */
[----:B------:R-:W-:Y:S01]  /*99c0*/  R2UR UR35, R17 ;  /* 0x00000000112372ca */ /* 0x000fe200000e0000 */
[----:B------:R-:W-:Y:S01]  /*99d0*/  IMAD R6, R6, 0x1c00, R20 ;  /* 0x00001c0006067824 */ /* 0x000fe200078e0214 */
[----:B------:R-:W-:Y:S01]  /*99e0*/  R2UR UR19, R18 ;  /* 0x00000000121372ca */ /* 0x000fe200000e0000 */
[----:B------:R-:W-:Y:S01]  /*99f0*/  UIADD3.X UR15, URZ, UR31, URZ, UP0, !UPT ;  /* 0x0000001f3f0f7290 */ /* 0x000fe200087fe43f */
[----:B------:R-:W-:Y:S01]  /*9a00*/  ISETP.GT.AND P4, PT, R22, 0x1, PT ;  /* 0x000000011600780c */ /* 0x000fe20003f84270 */
[----:B------:R-:W-:Y:S01]  /*9a10*/  UIADD3 UR26, UR34, 0x80, URZ ;  /* 0x00000080221a7890 */ /* 0x000fe2000fffe03f */
[----:B------:R-:W-:Y:S01]  /*9a20*/  R2UR UR8, R6 ;  /* 0x00000000060872ca */ /* 0x000fe200000e0000 */
[----:B------:R-:W-:Y:S01]  /*9a30*/  UIADD3.X UR39, URZ, UR31, URZ, UP1, !UPT ;  /* 0x0000001f3f277290 */ /* 0x000fe20008ffe43f */
[----:B------:R-:W-:Y:S01]  /*9a40*/  VIADD R11, R11, 0x1 ;  /* 0x000000010b0b7836 */ /* 0x000fe20000000000 */
[----:B------:R-:W-:Y:S01]  /*9a50*/  UIADD3 UR32, UR24, 0x180, URZ ;  /* 0x0000018018207890 */ /* 0x000fe2000fffe03f */
[----:B------:R-:W-:Y:S01]  /*9a60*/  VIADD R21, R21, 0x100 ;  /* 0x0000010015157836 */ /* 0x000fe20000000000 */
[----:B------:R-:W-:Y:S01]  /*9a70*/  UIADD3 UR24, UR24, 0x2180, URZ ;  /* 0x0000218018187890 */ /* 0x000fe2000fffe03f */
[----:B------:R-:W-:Y:S01]  /*9a80*/  UMOV UR22, 0x0 ;  /* 0x0000000000167882 */ /* 0x000fe20000000000 */
[----:B------:R-:W-:Y:S01]  /*9a90*/  UMOV UR23, 0x10000000 ;  /* 0x1000000000177882 */ /* 0x000fe20000000000 */
[----:B------:R-:W-:Y:S01]  /*9aa0*/  ISETP.NE.AND P1, PT, R11, 0x5, PT ;  /* 0x000000050b00780c */ /* 0x000fe20003f25270 */
[----:B------:R-:W-:Y:S01]  /*9ab0*/  UMOV UR25, UR33 ;  /* 0x0000002100197c82 */ /* 0x000fe20008000000 */
[----:B------:R-:W-:Y:S01]  /*9ac0*/  UMOV UR28, UR36 ;  /* 0x00000024001c7c82 */ /* 0x000fe20008000000 */
[----:B------:R-:W-:-:S02]  /*9ad0*/  UMOV UR27, UR35 ;  /* 0x00000023001b7c82 */ /* 0x000fc40008000000 */
[----:B------:R-:W-:Y:S01]  /*9ae0*/  UIADD3 UR16, UR8, 0x14180, URZ ;  /* 0x0001418008107890 */ /* 0x000fe2000fffe03f */
[----:B------:R0:W-:Y:S01]  /*9af0*/  UTMALDG.3D [UR32], [UR14], desc[UR22] ;  /* 0x000016200e0075b4 */ /* 0x0001e20008011000 */
[----:B------:R-:W-:Y:S01]  /*9b00*/  UIADD3 UR8, UR8, 0x17980, URZ ;  /* 0x0001798008087890 */ /* 0x000fe2000fffe03f */
[----:B------:R-:W-:Y:S01]  /*9b10*/  SEL R6, RZ, 0x1, P1 ;  /* 0x00000001ff067807 */ /* 0x000fe20000800000 */
[----:B------:R-:W-:Y:S01]  /*9b20*/  UMOV UR21, 0x30000 ;  /* 0x0003000000157882 */ /* 0x000fe20000000000 */
[----:B------:R-:W-:Y:S01]  /*9b30*/  UMOV UR17, UR33 ;  /* 0x0000002100117c82 */ /* 0x000fe20008000000 */
[----:B------:R-:W-:Y:S01]  /*9b40*/  UMOV UR18, UR34 ;  /* 0x0000002200127c82 */ /* 0x000fe20008000000 */
[----:B------:R-:W-:Y:S01]  /*9b50*/  UMOV UR20, UR36 ;  /* 0x0000002400147c82 */ /* 0x000fe20008000000 */
[----:B------:R-:W-:Y:S01]  /*9b60*/  UMOV UR9, UR33 ;  /* 0x0000002100097c82 */ /* 0x000fe20008000000 */
[----:B------:R-:W-:Y:S01]  /*9b70*/  UMOV UR11, UR19 ;  /* 0x00000013000b7c82 */ /* 0x000fe20008000000 */
[----:B------:R-:W-:Y:S01]  /*9b80*/  UMOV UR12, UR36 ;  /* 0x00000024000c7c82 */ /* 0x000fe20008000000 */
[----:B------:R0:W-:Y:S01]  /*9b90*/  UTMALDG.3D [UR24], [UR14], desc[UR22] ;  /* 0x000016180e0075b4 */ /* 0x0001e20008011000 */
[----:B------:R-:W-:Y:S01]  /*9ba0*/  UMOV UR10, UR26 ;  /* 0x0000001a000a7c82 */ /* 0x000fe20008000000 */
[----:B------:R-:W-:-:S02]  /*9bb0*/  LOP3.LUT R5, R5, R6, RZ, 0x3c, !PT ;  /* 0x0000000605057212 */ /* 0x000fc400078e3cff */
[----:B------:R-:W-:Y:S01]  /*9bc0*/  SEL R11, R11, RZ, P1 ;  /* 0x000000ff0b0b7207 */ /* 0x000fe20000800000 */
[----:B------:R0:W-:Y:S01]  /*9bd0*/  UTMALDG.3D.MULTICAST [UR16], [UR38], UR21, desc[UR22] ;  /* 0x00001610260073b4 */ /* 0x0001e20008011815 */
[----:B------:R0:W-:Y:S02]  /*9be0*/  UTMALDG.3D.MULTICAST [UR8], [UR38], UR21, desc[UR22] ;  /* 0x00001608260073b4 */ /* 0x0001e40008011815 */
[----:B0-----:R-:W-:Y:S05]  /*9bf0*/  @P4 BRA `(.L_x_165) ;  /* 0xfffffffc00104947 */ /* 0x001fea000383ffff */
.L_x_161:
[----:B------:R-:W-:Y:S05]  /*9c00*/  BSYNC B1 ;  /* 0x0000000000017941 */ /* 0x000fea0003800000 */
.L_x_160:
[----:B------:R-:W-:Y:S01]  /*9c10*/  LOP3.LUT P5, RZ, R15, 0xff, RZ, 0xc0, !PT ;  /* 0x000000ff0fff7812 */ /* 0x000fe200078ac0ff */
[----:B------:R-:W-:Y:S01]  /*9c20*/  VIADD R6, R13, UR6 ;  /* 0x000000060d067c36 */ /* 0x000fe20008000000 */
[----:B------:R-:W-:Y:S01]  /*9c30*/  ULDC.64 UR8, c[0x0][0x650] ;  /* 0x0001940000087ab9 */ /* 0x000fe20000000a00 */
[----:B------:R-:W-:Y:S01]  /*9c40*/  IMAD.U32 R11, RZ, RZ, UR6 ;  /* 0x00000006ff0b7e24 */ /* 0x000fe2000f8e00ff */
[----:B------:R-:W-:Y:S01]  /*9c50*/  UISETP.GE.U32.AND UP0, UPT, UR6, 0x5, UPT ;  /* 0x000000050600788c */ /* 0x000fe2000bf06070 */
[----:B------:R-:W-:Y:S01]  /*9c60*/  BSSY B1, `(.L_x_166) ;  /* 0x000006b000017945 */ /* 0x000fe20003800000 */
[----:B------:R-:W-:Y:S02]  /*9c70*/  ISETP.GT.U32.AND P1, PT, R6, 0x4, PT ;  /* 0x000000040600780c */ /* 0x000fe40003f24070 */
[----:B------:R-:W-:Y:S02]  /*9c80*/  PRMT R15, RZ, 0x7610, R15 ;  /* 0x00007610ff0f7816 */ /* 0x000fe4000000000f */
[----:B------:R-:W-:-:S02]  /*9c90*/  ISETP.LT.U32.AND P1, PT, R11, 0x5, P1 ;  /* 0x000000050b00780c */ /* 0x000fc40000f21070 */
[----:B------:R-:W-:Y:S01]  /*9ca0*/  PLOP3.LUT P4, PT, PT, PT, UP0, 0x80, 0x0 ;  /* 0x000000000000781c */ /* 0x000fe20003f8f008 */
[----:B------:R-:W0:Y:S01]  /*9cb0*/  @P5 S2R R5, SR_CgaCtaId ;  /* 0x0000000000055919 */ /* 0x000e220000008800 */
[----:B------:R-:W-:-:S04]  /*9cc0*/  @P5 MOV R4, 0x400 ;  /* 0x0000040000045802 */ /* 0x000fc80000000f00 */
[----:B0-----:R-:W-:Y:S01]  /*9cd0*/  @P5 LEA R10, R5, R4, 0x18 ;  /* 0x00000004050a5211 */ /* 0x001fe200078ec0ff */
[----:B------:R-:W-:-:S03]  /*9ce0*/  IMAD.WIDE.U32 R4, R6, -0x33333333, RZ ;  /* 0xcccccccd06047825 */ /* 0x000fc600078e00ff */
[----:B------:R0:W-:Y:S01]  /*9cf0*/  @P5 SYNCS.ARRIVE.TRANS64.A1T0 RZ, [R10+URZ+0x88], RZ ;  /* 0x000088ff0aff59a7 */ /* 0x0001e2000810003f */
[----:B------:R-:W-:Y:S01]  /*9d00*/  IADD3 R2, P5, R2, R8, RZ ;  /* 0x0000000802027210 */ /* 0x000fe20007fbe0ff */
[----:B------:R-:W-:Y:S01]  /*9d10*/  IMAD.MOV.U32 R4, RZ, RZ, -0x1 ;  /* 0xffffffffff047424 */ /* 0x000fe200078e00ff */
[----:B------:R-:W-:Y:S02]  /*9d20*/  SHF.R.U32.HI R11, RZ, 0x2, R5 ;  /* 0x00000002ff0b7819 */ /* 0x000fe40000011605 */
[----:B------:R-:W-:Y:S01]  /*9d30*/  SEL R5, RZ, 0x1, !P1 ;  /* 0x00000001ff057807 */ /* 0x000fe20004800000 */
[----:B------:R-:W-:Y:S01]  /*9d40*/  IMAD.X R3, R3, 0x1, R0, P5 ;  /* 0x0000000103037824 */ /* 0x000fe200028e0600 */
[----:B------:R-:W-:Y:S01]  /*9d50*/  ISETP.GE.U32.AND P1, PT, R2, UR8, PT ;  /* 0x0000000802007c0c */ /* 0x000fe2000bf26070 */
[----:B------:R-:W-:Y:S01]  /*9d60*/  IMAD R13, R11, -0x5, R6 ;  /* 0xfffffffb0b0d7824 */ /* 0x000fe200078e0206 */
[----:B------:R-:W-:Y:S01]  /*9d70*/  LOP3.LUT R12, R12, R5, RZ, 0x3c, !PT ;  /* 0x000000050c0c7212 */ /* 0x000fe200078e3cff */
[----:B------:R-:W-:Y:S01]  /*9d80*/  IMAD.MOV.U32 R6, RZ, RZ, -0x1 ;  /* 0xffffffffff067424 */ /* 0x000fe200078e00ff */
[----:B------:R-:W-:Y:S01]  /*9d90*/  ISETP.GE.U32.AND.EX P1, PT, R3, UR9, PT, P1 ;  /* 0x0000000903007c0c */ /* 0x000fe2000bf26110 */
[----:B------:R-:W-:Y:S01]  /*9da0*/  IMAD.MOV.U32 R5, RZ, RZ, -0x1 ;  /* 0xffffffffff057424 */ /* 0x000fe200078e00ff */
[----:B------:R-:W-:-:S02]  /*9db0*/  @P4 LOP3.LUT R12, R12, 0x1, R11, 0x78, !PT ;  /* 0x000000010c0c4812 */ /* 0x000fc400078e780b */
[----:B0-----:R-:W-:-:S09]  /*9dc0*/  PRMT R10, RZ, 0x7610, R10 ;  /* 0x00007610ff0a7816 */ /* 0x001fd2000000000a */
[----:B------:R-:W-:Y:S05]  /*9dd0*/  @P1 BRA `(.L_x_167) ;  /* 0x00000004004c1947 */ /* 0x000fea0003800000 */
[----:B------:R-:W0:Y:S01]  /*9de0*/  S2R R18, SR_CTAID.X ;  /* 0x0000000000127919 */ /* 0x000e220000002500 */
[----:B------:R-:W-:Y:S01]  /*9df0*/  ULDC.64 UR8, c[0x0][0x628] ;  /* 0x00018a0000087ab9 */ /* 0x000fe20000000a00 */
[----:B------:R-:W1:Y:S01]  /*9e00*/  LDC R19, c[0x0][0x144] ;  /* 0x00005100ff137b82 */ /* 0x000e620000000800 */
[----:B------:R-:W-:Y:S01]  /*9e10*/  ISETP.NE.U32.AND P1, PT, RZ, UR8, PT ;  /* 0x00000008ff007c0c */ /* 0x000fe2000bf25070 */
[----:B------:R-:W2:Y:S01]  /*9e20*/  S2R R6, SR_CTAID.Y ;  /* 0x0000000000067919 */ /* 0x000ea20000002600 */
[----:B------:R-:W-:Y:S01]  /*9e30*/  ULDC UR11, c[0x0][0x630] ;  /* 0x00018c00000b7ab9 */ /* 0x000fe20000000800 */
[----:B------:R-:W-:Y:S01]  /*9e40*/  ULDC UR12, c[0x0][0x150] ;  /* 0x00005400000c7ab9 */ /* 0x000fe20000000800 */
[----:B------:R-:W-:Y:S01]  /*9e50*/  ISETP.NE.AND.EX P1, PT, RZ, UR9, PT, P1 ;  /* 0x00000009ff007c0c */ /* 0x000fe2000bf25310 */
[----:B------:R-:W-:Y:S02]  /*9e60*/  IMAD.MOV.U32 R4, RZ, RZ, R2 ;  /* 0x000000ffff047224 */ /* 0x000fe400078e0002 */
[----:B------:R-:W-:Y:S01]  /*9e70*/  IMAD.MOV.U32 R5, RZ, RZ, R3 ;  /* 0x000000ffff057224 */ /* 0x000fe200078e0003 */
[----:B0-----:R-:W-:-:S09]  /*9e80*/  I2FP.F32.U32 R20, R18 ;  /* 0x0000001200147245 */ /* 0x001fd20000201000 */
[----:B------:R-:W-:Y:S05]  /*9e90*/  @!P1 BRA `(.L_x_168) ;  /* 0x0000000000289947 */ /* 0x000fea0003800000 */
[----:B------:R-:W-:Y:S02]  /*9ea0*/  ULDC UR10, c[0x0][0x634] ;  /* 0x00018d00000a7ab9 */ /* 0x000fe40000000800 */
[----:B------:R-:W-:-:S05]  /*9eb0*/  IADD3 R5, P1, R2, UR10, RZ ;  /* 0x0000000a02057c10 */ /* 0x000fca000ff3e0ff */
[----:B------:R-:W-:-:S04]  /*9ec0*/  IMAD.X R17, RZ, RZ, R3, P1 ;  /* 0x000000ffff117224 */ /* 0x000fc800008e0603 */
[----:B------:R-:W-:-:S04]  /*9ed0*/  IMAD.WIDE.U32 R10, R17, UR8, RZ ;  /* 0x00000008110a7c25 */ /* 0x000fc8000f8e00ff */
[----:B------:R-:W-:-:S04]  /*9ee0*/  IMAD.WIDE.U32 R10, P1, R5, UR9, R10 ;  /* 0x00000009050a7c25 */ /* 0x000fc8000f82000a */
[----:B------:R-:W-:-:S04]  /*9ef0*/  IMAD.WIDE.U32 R4, R5, UR8, RZ ;  /* 0x0000000805047c25 */ /* 0x000fc8000f8e00ff */
[----:B------:R-:W-:Y:S01]  /*9f00*/  IMAD.MOV.U32 R4, RZ, RZ, R11 ;  /* 0x000000ffff047224 */ /* 0x000fe200078e000b */
[----:B------:R-:W-:Y:S01]  /*9f10*/  IADD3 RZ, P4, R5, R10, RZ ;  /* 0x0000000a05ff7210 */ /* 0x000fe20007f9e0ff */
[----:B------:R-:W-:-:S04]  /*9f20*/  IMAD.X R5, RZ, RZ, RZ, P1 ;  /* 0x000000ffff057224 */ /* 0x000fc800008e06ff */
[----:B------:R-:W-:-:S08]  /*9f30*/  IMAD.WIDE.U32.X R4, R17, UR9, R4, P4 ;  /* 0x0000000911047c25 */ /* 0x000fd0000a0e0404 */
.L_x_168:
[----:B------:R-:W-:Y:S01]  /*9f40*/  FMUL R20, R20, UR12 ;  /* 0x0000000c14147c20 */ /* 0x000fe20008400000 */
[--C-:B------:R-:W-:Y:S01]  /*9f50*/  SHF.R.U64 R17, R4, UR11, R5.reuse ;  /* 0x0000000b04117c19 */ /* 0x100fe20008001205 */
[----:B------:R-:W-:Y:S01]  /*9f60*/  ULDC.64 UR8, c[0x0][0x620] ;  /* 0x0001880000087ab9 */ /* 0x000fe20000000a00 */
[----:B------:R-:W-:Y:S01]  /*9f70*/  SHF.R.U32.HI R4, RZ, UR11, R5 ;  /* 0x0000000bff047c19 */ /* 0x000fe20008011605 */
[----:B------:R-:W-:Y:S01]  /*9f80*/  ULDC.64 UR10, c[0x0][0x640] ;  /* 0x00019000000a7ab9 */ /* 0x000fe20000000a00 */
[----:B------:R-:W-:Y:S01]  /*9f90*/  IADD3 R5, P1, RZ, -R17, RZ ;  /* 0x80000011ff057210 */ /* 0x000fe20007f3e0ff */
[----:B------:R-:W0:Y:S01]  /*9fa0*/  F2I.U32.TRUNC.NTZ R20, R20 ;  /* 0x0000001400147305 */ /* 0x000e22000020f000 */
[----:B------:R-:W3:Y:S03]  /*9fb0*/  LDC R21, c[0x0][0x148] ;  /* 0x00005200ff157b82 */ /* 0x000ee60000000800 */
[----:B------:R-:W-:Y:S01]  /*9fc0*/  IMAD.X R4, RZ, RZ, ~R4, P1 ;  /* 0x000000ffff047224 */ /* 0x000fe200008e0e04 */
[----:B------:R-:W-:-:S03]  /*9fd0*/  ISETP.NE.U32.AND P1, PT, RZ, UR10, PT ;  /* 0x0000000aff007c0c */ /* 0x000fc6000bf25070 */
[----:B------:R-:W-:Y:S01]  /*9fe0*/  IMAD R4, R4, UR8, RZ ;  /* 0x0000000804047c24 */ /* 0x000fe2000f8e02ff */
[----:B------:R-:W-:-:S03]  /*9ff0*/  ISETP.NE.AND.EX P1, PT, RZ, UR11, PT, P1 ;  /* 0x0000000bff007c0c */ /* 0x000fc6000bf25310 */
[C---:B------:R-:W-:Y:S01]  /*a000*/  IMAD R11, R5.reuse, UR9, R4 ;  /* 0x00000009050b7c24 */ /* 0x040fe2000f8e0204 */
[----:B------:R-:W-:Y:S01]  /*a010*/  ULDC UR9, c[0x0][0x154] ;  /* 0x0000550000097ab9 */ /* 0x000fe20000000800 */
[----:B------:R-:W-:Y:S01]  /*a020*/  IMAD.WIDE.U32 R4, R5, UR8, R2 ;  /* 0x0000000805047c25 */ /* 0x000fe2000f8e0002 */
[----:B------:R-:W-:-:S03]  /*a030*/  ULDC UR8, c[0x0][0x618] ;  /* 0x0001860000087ab9 */ /* 0x000fc60000000800 */
[----:B0-----:R-:W-:Y:S02]  /*a040*/  IMAD.MOV R10, RZ, RZ, -R20 ;  /* 0x000000ffff0a7224 */ /* 0x001fe400078e0a14 */
[----:B------:R-:W-:Y:S02]  /*a050*/  IMAD.IADD R5, R5, 0x1, R11 ;  /* 0x0000000105057824 */ /* 0x000fe400078e020b */
[----:B-1----:R-:W-:Y:S01]  /*a060*/  IMAD R18, R19, R10, R18 ;  /* 0x0000000a13127224 */ /* 0x002fe200078e0212 */
[----:B--2---:R-:W-:Y:S02]  /*a070*/  I2FP.F32.U32 R10, R6 ;  /* 0x00000006000a7245 */ /* 0x004fe40000201000 */
[--C-:B------:R-:W-:Y:S02]  /*a080*/  SHF.R.U64 R19, R4, UR8, R5.reuse ;  /* 0x0000000804137c19 */ /* 0x100fe40008001205 */
[----:B------:R-:W-:Y:S01]  /*a090*/  SHF.R.U32.HI R4, RZ, UR8, R5 ;  /* 0x00000008ff047c19 */ /* 0x000fe20008011605 */
[----:B------:R-:W-:Y:S01]  /*a0a0*/  FMUL R10, R10, UR9 ;  /* 0x000000090a0a7c20 */ /* 0x000fe20008400000 */
[----:B------:R-:W-:-:S02]  /*a0b0*/  ULDC UR8, c[0x0][0x608] ;  /* 0x0001820000087ab9 */ /* 0x000fc40000000800 */
[--C-:B------:R-:W-:Y:S01]  /*a0c0*/  SHF.R.U64 R22, R19, UR8, R4.reuse ;  /* 0x0000000813167c19 */ /* 0x100fe20008001204 */
[----:B------:R0:W1:Y:S01]  /*a0d0*/  F2I.U32.TRUNC.NTZ R24, R10 ;  /* 0x0000000a00187305 */ /* 0x000062000020f000 */
[----:B------:R-:W-:Y:S01]  /*a0e0*/  SHF.R.U32.HI R5, RZ, UR8, R4 ;  /* 0x00000008ff057c19 */ /* 0x000fe20008011604 */
[----:B------:R-:W-:-:S03]  /*a0f0*/  ULDC UR8, c[0x0][0x658] ;  /* 0x0001960000087ab9 */ /* 0x000fc60000000800 */
[--C-:B------:R-:W-:Y:S02]  /*a100*/  SHF.R.U64 R20, R22, UR8, R5.reuse ;  /* 0x0000000816147c19 */ /* 0x100fe40008001205 */
[----:B------:R-:W-:-:S03]  /*a110*/  SHF.R.U32.HI R23, RZ, UR8, R5 ;  /* 0x00000008ff177c19 */ /* 0x000fc60008011605 */
[----:B------:R-:W-:Y:S02]  /*a120*/  IMAD.MOV.U32 R4, RZ, RZ, R20 ;  /* 0x000000ffff047224 */ /* 0x000fe400078e0014 */
[----:B------:R-:W-:Y:S01]  /*a130*/  IMAD.MOV.U32 R5, RZ, RZ, R23 ;  /* 0x000000ffff057224 */ /* 0x000fe200078e0017 */
[----:B0-----:R-:W-:Y:S06]  /*a140*/  @!P1 BRA `(.L_x_169) ;  /* 0x0000000000289947 */ /* 0x001fec0003800000 */
        /* <DEDUP_REMOVED lines=10> */
.L_x_169:
[----:B------:R-:W-:Y:S01]  /*a1f0*/  ULDC UR8, c[0x0][0x648] ;  /* 0x0001920000087ab9 */ /* 0x000fe20000000800 */
[----:B------:R-:W-:Y:S01]  /*a200*/  LOP3.LUT R22, R22, UR7, RZ, 0xc0, !PT ;  /* 0x0000000716167c12 */ /* 0x000fe2000f8ec0ff */
[----:B-1----:R-:W-:Y:S01]  /*a210*/  IMAD.MOV R24, RZ, RZ, -R24 ;  /* 0x000000ffff187224 */ /* 0x002fe200078e0a18 */
[----:B------:R-:W-:Y:S01]  /*a220*/  SHF.R.U64 R5, R4, UR8, R5 ;  /* 0x0000000804057c19 */ /* 0x000fe20008001205 */
[----:B------:R-:W-:Y:S01]  /*a230*/  ULDC UR8, c[0x0][0x638] ;  /* 0x00018e0000087ab9 */ /* 0x000fe20000000800 */
[----:B------:R-:W-:Y:S01]  /*a240*/  LOP3.LUT R19, R19, UR4, RZ, 0xc0, !PT ;  /* 0x0000000413137c12 */ /* 0x000fe2000f8ec0ff */
[----:B---3--:R-:W-:Y:S01]  /*a250*/  @P3 IMAD R18, R21, R24, R6 ;  /* 0x0000001815123224 */ /* 0x008fe200078e0206 */
[----:B------:R-:W-:Y:S01]  /*a260*/  ULDC UR9, c[0x0][0x610] ;  /* 0x0001840000097ab9 */ /* 0x000fe20000000800 */
[----:B------:R-:W-:Y:S02]  /*a270*/  IMAD.MOV R11, RZ, RZ, -R5 ;  /* 0x000000ffff0b7224 */ /* 0x000fe400078e0a05 */
[----:B------:R-:W-:-:S02]  /*a280*/  IMAD R5, R5, UR5, R22 ;  /* 0x0000000505057c24 */ /* 0x000fc4000f8e0216 */
[----:B------:R-:W-:Y:S01]  /*a290*/  IMAD R20, R11, UR8, R20 ;  /* 0x000000080b147c24 */ /* 0x000fe2000f8e0214 */
[----:B------:R-:W-:Y:S01]  /*a2a0*/  ULDC UR8, c[0x0][0x600] ;  /* 0x0001800000087ab9 */ /* 0x000fe20000000800 */
[----:B------:R-:W-:Y:S02]  /*a2b0*/  IMAD R18, R5, UR9, R18 ;  /* 0x0000000905127c24 */ /* 0x000fe4000f8e0212 */
[----:B------:R-:W-:Y:S02]  /*a2c0*/  IMAD R11, R20, UR8, R19 ;  /* 0x00000008140b7c24 */ /* 0x000fe4000f8e0213 */
[----:B------:R-:W-:Y:S02]  /*a2d0*/  IMAD.MOV.U32 R10, RZ, RZ, 0x1 ;  /* 0x00000001ff0a7424 */ /* 0x000fe400078e00ff */
[----:B------:R-:W-:Y:S01]  /*a2e0*/  IMAD.MOV.U32 R4, RZ, RZ, R17 ;  /* 0x000000ffff047224 */ /* 0x000fe200078e0011 */
[----:B------:R-:W-:Y:S02]  /*a2f0*/  SEL R5, R11, R18, !P3 ;  /* 0x000000120b057207 */ /* 0x000fe40005800000 */
[----:B------:R-:W-:-:S07]  /*a300*/  SEL R6, R18, R11, !P3 ;  /* 0x0000000b12067207 */ /* 0x000fce0005800000 */
.L_x_167:
[----:B------:R-:W-:Y:S05]  /*a310*/  BSYNC B1 ;  /* 0x0000000000017941 */ /* 0x000fea0003800000 */
.L_x_166:
[----:B------:R-:W-:-:S13]  /*a320*/  LOP3.LUT P1, RZ, R10, 0xff, RZ, 0xc0, !PT ;  /* 0x000000ff0aff7812 */ /* 0x000fda000782c0ff */
[----:B------:R-:W-:Y:S05]  /*a330*/  @P1 BRA `(.L_x_170) ;  /* 0xfffffff400081947 */ /* 0x000fea000383ffff */
[----:B------:R-:W-:Y:S05]  /*a340*/  BSYNC B0 ;  /* 0x0000000000007941 */ /* 0x000fea0003800000 */
.L_x_158:
[----:B------:R-:W-:-:S03]  /*a350*/  UMOV UR8, 0xffffffff ;  /* 0xffffffff00087882 */ /* 0x000fc60000000000 */
[----:B------:R-:W-:Y:S05]  /*a360*/  BRA.DIV UR8, `(.L_x_171) ;  /* 0x0000000608707947 */ /* 0x000fea000b800000 */
[----:B------:R-:W-:-:S13]  /*a370*/  ELECT P0, URZ, PT ;  /* 0x00000000003f782f */ /* 0x000fda0003800000 */
.L_x_188:
[----:B------:R-:W-:Y:S04]  /*a380*/  BSSY B0, `(.L_x_172) ;  /* 0x0000034000007945 */ /* 0x000fe80003800000 */
[----:B------:R-:W-:Y:S05]  /*a390*/  @!P0 BRA `(.L_x_173) ;  /* 0x0000000000c88947 */ /* 0x000fea0003800000 */
[----:B------:R-:W-:-:S04]  /*a3a0*/  LOP3.LUT R7, R7, 0x2, RZ, 0xfc, !PT ;  /* 0x0000000207077812 */ /* 0x000fc800078efcff */
[----:B------:R-:W-:-:S13]  /*a3b0*/  ISETP.NE.AND P0, PT, R7, 0x3, PT ;  /* 0x000000030700780c */ /* 0x000fda0003f05270 */
[----:B------:R-:W-:Y:S05]  /*a3c0*/  @!P0 BRA `(.L_x_174) ;  /* 0x0000000000048947 */ /* 0x000fea0003800000 */
[----:B------:R-:W-:Y:S01]  /*a3d0*/  BPT.TRAP 0x1 ;  /* 0x000000040000795c */ /* 0x000fe20000300000 */
.L_x_174:
[----:B------:R-:W0:Y:S01]  /*a3e0*/  S2R R3, SR_CgaCtaId ;  /* 0x0000000000037919 */ /* 0x000e220000008800 */
[----:B------:R-:W-:Y:S02]  /*a3f0*/  MOV R0, 0x400 ;  /* 0x0000040000007802 */ /* 0x000fe40000000f00 */
[----:B------:R-:W-:Y:S02]  /*a400*/  SHF.L.U32 R2, R12, 0x1f, RZ ;  /* 0x0000001f0c027819 */ /* 0x000fe400000006ff */
[----:B0-----:R-:W-:-:S05]  /*a410*/  LEA R0, R3, R0, 0x18 ;  /* 0x0000000003007211 */ /* 0x001fca00078ec0ff */
[----:B------:R-:W-:-:S04]  /*a420*/  VIADD R0, R0, 0x28 ;  /* 0x0000002800007836 */ /* 0x000fc80000000000 */
[C---:B------:R-:W-:Y:S02]  /*a430*/  IMAD R5, R13.reuse, 0x8, R0 ;  /* 0x000000080d057824 */ /* 0x040fe400078e0200 */
[----:B------:R-:W-:Y:S02]  /*a440*/  VIADD R13, R13, 0x1 ;  /* 0x000000010d0d7836 */ /* 0x000fe40000000000 */
[----:B------:R-:W0:Y:S03]  /*a450*/  SYNCS.PHASECHK.TRANS64.TRYWAIT P0, [R5+URZ], R2 ;  /* 0x00000002050075a7 */ /* 0x000e26000800017f */
[----:B------:R-:W-:-:S04]  /*a460*/  ISETP.NE.AND P1, PT, R13, 0x5, PT ;  /* 0x000000050d00780c */ /* 0x000fc80003f25270 */
[----:B------:R-:W-:Y:S02]  /*a470*/  SEL R3, RZ, 0x1, P1 ;  /* 0x00000001ff037807 */ /* 0x000fe40000800000 */
[----:B------:R-:W-:Y:S02]  /*a480*/  SEL R13, R13, RZ, P1 ;  /* 0x000000ff0d0d7207 */ /* 0x000fe40000800000 */
[----:B------:R-:W-:-:S03]  /*a490*/  LOP3.LUT R12, R12, R3, RZ, 0x3c, !PT ;  /* 0x000000030c0c7212 */ /* 0x000fc600078e3cff */
[----:B------:R-:W-:Y:S01]  /*a4a0*/  IMAD R7, R13, 0x8, R0 ;  /* 0x000000080d077824 */ /* 0x000fe200078e0200 */
[----:B------:R-:W-:Y:S01]  /*a4b0*/  SHF.L.U32 R4, R12, 0x1f, RZ ;  /* 0x0000001f0c047819 */ /* 0x000fe200000006ff */
[----:B0-----:R-:W-:Y:S06]  /*a4c0*/  @!P0 BRA `(.L_x_175) ;  /* 0x00000004003c8947 */ /* 0x001fec0003800000 */
.L_x_189:
[----:B------:R-:W1:Y:S01]  /*a4d0*/  SYNCS.PHASECHK.TRANS64.TRYWAIT P0, [R7+URZ], R4 ;  /* 0x00000004070075a7 */ /* 0x000e62000800017f */
[----:B0-----:R-:W-:-:S05]  /*a4e0*/  VIADD R2, R13, 0x1 ;  /* 0x000000010d027836 */ /* 0x001fca0000000000 */
[----:B------:R-:W-:-:S04]  /*a4f0*/  ISETP.NE.AND P1, PT, R2, 0x5, PT ;  /* 0x000000050200780c */ /* 0x000fc80003f25270 */
[----:B------:R-:W-:Y:S02]  /*a500*/  SEL R3, RZ, 0x1, P1 ;  /* 0x00000001ff037807 */ /* 0x000fe40000800000 */
[----:B------:R-:W-:Y:S02]  /*a510*/  SEL R9, R2, RZ, P1 ;  /* 0x000000ff02097207 */ /* 0x000fe40000800000 */
[----:B------:R-:W-:-:S03]  /*a520*/  LOP3.LUT R12, R12, R3, RZ, 0x3c, !PT ;  /* 0x000000030c0c7212 */ /* 0x000fc600078e3cff */
[----:B------:R-:W-:Y:S01]  /*a530*/  IMAD R8, R9, 0x8, R0 ;  /* 0x0000000809087824 */ /* 0x000fe200078e0200 */
[----:B------:R-:W-:Y:S01]  /*a540*/  SHF.L.U32 R5, R12, 0x1f, RZ ;  /* 0x0000001f0c057819 */ /* 0x000fe200000006ff */
[----:B-1----:R-:W-:Y:S06]  /*a550*/  @!P0 BRA `(.L_x_176) ;  /* 0x00000004002c8947 */ /* 0x002fec0003800000 */
.L_x_190:
[----:B------:R-:W1:Y:S01]  /*a560*/  SYNCS.PHASECHK.TRANS64.TRYWAIT P0, [R8+URZ], R5 ;  /* 0x00000005080075a7 */ /* 0x000e62000800017f */
[----:B------:R-:W-:-:S05]  /*a570*/  VIADD R2, R9, 0x1 ;  /* 0x0000000109027836 */ /* 0x000fca0000000000 */
[----:B------:R-:W-:-:S04]  /*a580*/  ISETP.NE.AND P1, PT, R2, 0x5, PT ;  /* 0x000000050200780c */ /* 0x000fc80003f25270 */
[----:B------:R-:W-:Y:S02]  /*a590*/  SEL R3, RZ, 0x1, P1 ;  /* 0x00000001ff037807 */ /* 0x000fe40000800000 */
[----:B0-----:R-:W-:Y:S02]  /*a5a0*/  SEL R7, R2, RZ, P1 ;  /* 0x000000ff02077207 */ /* 0x001fe40000800000 */
[----:B------:R-:W-:-:S03]  /*a5b0*/  LOP3.LUT R9, R12, R3, RZ, 0x3c, !PT ;  /* 0x000000030c097212 */ /* 0x000fc600078e3cff */
[----:B------:R-:W-:Y:S01]  /*a5c0*/  IMAD R11, R7, 0x8, R0 ;  /* 0x00000008070b7824 */ /* 0x000fe200078e0200 */
[----:B------:R-:W-:Y:S01]  /*a5d0*/  SHF.L.U32 R6, R9, 0x1f, RZ ;  /* 0x0000001f09067819 */ /* 0x000fe200000006ff */
[----:B-1----:R-:W-:Y:S06]  /*a5e0*/  @!P0 BRA `(.L_x_177) ;  /* 0x00000004001c8947 */ /* 0x002fec0003800000 */
.L_x_191:
[----:B------:R-:W1:Y:S01]  /*a5f0*/  SYNCS.PHASECHK.TRANS64.TRYWAIT P0, [R11+URZ], R6 ;  /* 0x000000060b0075a7 */ /* 0x000e62000800017f */
[----:B------:R-:W-:-:S05]  /*a600*/  VIADD R2, R7, 0x1 ;  /* 0x0000000107027836 */ /* 0x000fca0000000000 */
[----:B------:R-:W-:-:S04]  /*a610*/  ISETP.NE.AND P1, PT, R2, 0x5, PT ;  /* 0x000000050200780c */ /* 0x000fc80003f25270 */
[----:B------:R-:W-:Y:S02]  /*a620*/  SEL R4, RZ, 0x1, P1 ;  /* 0x00000001ff047807 */ /* 0x000fe40000800000 */
[----:B------:R-:W-:Y:S02]  /*a630*/  SEL R3, R2, RZ, P1 ;  /* 0x000000ff02037207 */ /* 0x000fe40000800000 */
[----:B------:R-:W-:Y:S01]  /*a640*/  LOP3.LUT R4, R9, R4, RZ, 0x3c, !PT ;  /* 0x0000000409047212 */ /* 0x000fe200078e3cff */
[----:B-1----:R-:W-:Y:S06]  /*a650*/  @!P0 BRA `(.L_x_178) ;  /* 0x0000000400148947 */ /* 0x002fec0003800000 */
.L_x_192:
[----:B------:R-:W-:Y:S01]  /*a660*/  IMAD R3, R3, 0x8, R0 ;  /* 0x0000000803037824 */ /* 0x000fe200078e0200 */
[----:B------:R-:W-:-:S07]  /*a670*/  SHF.L.U32 R0, R4, 0x1f, RZ ;  /* 0x0000001f04007819 */ /* 0x000fce00000006ff */
.L_x_179:
[----:B--2---:R2:W3:Y:S02]  /*a680*/  SYNCS.PHASECHK.TRANS64.TRYWAIT P0, [R3+URZ], R0 ;  /* 0x00000000030075a7 */ /* 0x0044e4000800017f */
[----:B---3--:R-:W-:Y:S05]  /*a690*/  @!P0 NANOSLEEP.SYNCS 0x989680 ;  /* 0x009896800000895d */ /* 0x008fea0003900000 */
[----:B------:R-:W3:Y:S02]  /*a6a0*/  @!P0 SYNCS.PHASECHK.TRANS64 P0, [R3+URZ], R0 ;  /* 0x00000000030085a7 */ /* 0x000ee4000800007f */
[----:B---3--:R-:W-:Y:S05]  /*a6b0*/  @!P0 BRA `(.L_x_179) ;  /* 0xfffffffc00f08947 */ /* 0x008fea000383ffff */
.L_x_173:
[----:B------:R-:W-:Y:S05]  /*a6c0*/  BSYNC B0 ;  /* 0x0000000000007941 */ /* 0x000fea0003800000 */
.L_x_172:
[----:B------:R-:W-:Y:S05]  /*a6d0*/  EXIT ;  /* 0x000000000000794d */ /* 0x000fea0003800000 */
.L_x_19:
[----:B0-----:R-:W-:-:S04]  /*a6e0*/  IMAD.U32 R19, RZ, RZ, UR11 ;  /* 0x0000000bff137e24 */ /* 0x001fc8000f8e00ff */
[----:B------:R0:W1:Y:S03]  /*a6f0*/  SYNCS.PHASECHK.TRANS64.TRYWAIT P0, [R19+URZ+-0x8], R18 ;  /* 0xfffff812130075a7 */ /* 0x000066000800017f */
[----:B-1----:R-:W-:Y:S05]  /*a700*/  @!P0 NANOSLEEP.SYNCS 0x989680 ;  /* 0x009896800000895d */ /* 0x002fea0003900000 */
[----:B------:R-:W1:Y:S02]  /*a710*/  @!P0 SYNCS.PHASECHK.TRANS64 P0, [R19+URZ+-0x8], R18 ;  /* 0xfffff812130085a7 */ /* 0x000e64000800007f */
[----:B-1----:R-:W-:Y:S05]  /*a720*/  @!P0 BRA `(.L_x_19) ;  /* 0xfffffffc00ec8947 */ /* 0x002fea000383ffff */
[----:B------:R-:W-:Y:S05]  /*a730*/  BRA `(.L_x_180) ;  /* 0xffffff6c00dc7947 */ /* 0x000fea000383ffff */
.L_x_24:
[----:B-1----:R-:W-:-:S04]  /*a740*/  IMAD.U32 R19, RZ, RZ, UR5 ;  /* 0x00000005ff137e24 */ /* 0x002fc8000f8e00ff */
[----:B------:R1:W4:Y:S03]  /*a750*/  SYNCS.PHASECHK.TRANS64.TRYWAIT P0, [R19+URZ], R18 ;  /* 0x00000012130075a7 */ /* 0x000326000800017f */
[----:B----4-:R-:W-:Y:S05]  /*a760*/  @!P0 NANOSLEEP.SYNCS 0x989680 ;  /* 0x009896800000895d */ /* 0x010fea0003900000 */
[----:B------:R-:W4:Y:S02]  /*a770*/  @!P0 SYNCS.PHASECHK.TRANS64 P0, [R19+URZ], R18 ;  /* 0x00000012130085a7 */ /* 0x000f24000800007f */
[----:B----4-:R-:W-:Y:S05]  /*a780*/  @!P0 BRA `(.L_x_24) ;  /* 0xfffffffc00ec8947 */ /* 0x010fea000383ffff */
[----:B------:R-:W-:Y:S05]  /*a790*/  BRA `(.L_x_23) ;  /* 0xffffff7000e47947 */ /* 0x000fea000383ffff */
.L_x_30:
[----:B-1----:R-:W-:-:S04]  /*a7a0*/  IMAD.U32 R21, RZ, RZ, UR19 ;  /* 0x00000013ff157e24 */ /* 0x002fc8000f8e00ff */
[----:B------:R1:W4:Y:S03]  /*a7b0*/  SYNCS.PHASECHK.TRANS64.TRYWAIT P0, [R21+URZ], R20 ;  /* 0x00000014150075a7 */ /* 0x000326000800017f */
[----:B----4-:R-:W-:Y:S05]  /*a7c0*/  @!P0 NANOSLEEP.SYNCS 0x989680 ;  /* 0x009896800000895d */ /* 0x010fea0003900000 */
[----:B------:R-:W4:Y:S02]  /*a7d0*/  @!P0 SYNCS.PHASECHK.TRANS64 P0, [R21+URZ], R20 ;  /* 0x00000014150085a7 */ /* 0x000f24000800007f */
[----:B----4-:R-:W-:Y:S05]  /*a7e0*/  @!P0 BRA `(.L_x_30) ;  /* 0xfffffffc00ec8947 */ /* 0x010fea000383ffff */
[----:B------:R-:W-:Y:S05]  /*a7f0*/  BRA `(.L_x_29) ;  /* 0xffffff8800687947 */ /* 0x000fea000383ffff */
.L_x_38:
[----:B0-----:R-:W-:-:S04]  /*a800*/  IMAD.U32 R19, RZ, RZ, UR11 ;  /* 0x0000000bff137e24 */ /* 0x001fc8000f8e00ff */
[----:B------:R0:W1:Y:S03]  /*a810*/  SYNCS.PHASECHK.TRANS64.TRYWAIT P0, [R19+URZ+0x8], R18 ;  /* 0x00000812130075a7 */ /* 0x000066000800017f */
[----:B-1----:R-:W-:Y:S05]  /*a820*/  @!P0 NANOSLEEP.SYNCS 0x989680 ;  /* 0x009896800000895d */ /* 0x002fea0003900000 */
[----:B------:R-:W1:Y:S02]  /*a830*/  @!P0 SYNCS.PHASECHK.TRANS64 P0, [R19+URZ+0x8], R18 ;  /* 0x00000812130085a7 */ /* 0x000e64000800007f */
[----:B-1----:R-:W-:Y:S05]  /*a840*/  @!P0 BRA `(.L_x_38) ;  /* 0xfffffffc00ec8947 */ /* 0x002fea000383ffff */
[----:B------:R-:W-:Y:S05]  /*a850*/  BRA `(.L_x_181) ;  /* 0xffffffa400147947 */ /* 0x000fea000383ffff */
.L_x_159:
[----:B------:R-:W-:Y:S01]  /*a860*/  BSSY B1, `(.L_x_182) ;  /* 0x0000006000017945 */ /* 0x000fe20003800000 */
[----:B------:R-:W-:-:S07]  /*a870*/  IMAD.MOV.U32 R10, RZ, RZ, -0x1 ;  /* 0xffffffffff0a7424 */ /* 0x000fce00078e00ff */
[----:B------:R-:W-:Y:S05]  /*a880*/  WARPSYNC.COLLECTIVE R10, `(.L_x_183) ;  /* 0x000000000a0c7348 */ /* 0x000fea0003c00000 */
[----:B------:R-:W-:Y:S02]  /*a890*/  ELECT P1, UR62, PT ;  /* 0x00000000003e782f */ /* 0x000fe40003820000 */
[----:B------:R-:W-:Y:S01]  /*a8a0*/  MOV R10, UR62 ;  /* 0x0000003e000a7c02 */ /* 0x000fe20008000f00 */
[----:B------:R-:W-:Y:S10]  /*a8b0*/  ENDCOLLECTIVE ;  /* 0x000000000000791b */ /* 0x000ff40003800000 */
.L_x_183:
[----:B------:R-:W-:Y:S05]  /*a8c0*/  BSYNC B1 ;  /* 0x0000000000017941 */ /* 0x000fea0003800000 */
.L_x_182:
[----:B------:R-:W-:Y:S05]  /*a8d0*/  BRA `(.L_x_184) ;  /* 0xffffffec00ac7947 */ /* 0x000fea000383ffff */
.L_x_162:
[----:B0-----:R0:W1:Y:S02]  /*a8e0*/  SYNCS.PHASECHK.TRANS64.TRYWAIT P1, [R19+URZ+0x28], R6 ;  /* 0x00002806130075a7 */ /* 0x001064000802017f */
[----:B-1----:R-:W-:Y:S05]  /*a8f0*/  @!P1 NANOSLEEP.SYNCS 0x989680 ;  /* 0x009896800000995d */ /* 0x002fea0003900000 */
[----:B------:R-:W1:Y:S02]  /*a900*/  @!P1 SYNCS.PHASECHK.TRANS64 P1, [R19+URZ+0x28], R6 ;  /* 0x00002806130095a7 */ /* 0x000e64000802007f */
[----:B-1----:R-:W-:Y:S05]  /*a910*/  @!P1 BRA `(.L_x_162) ;  /* 0xfffffffc00f09947 */ /* 0x002fea000383ffff */
[----:B------:R-:W-:Y:S05]  /*a920*/  BRA `(.L_x_185) ;  /* 0xffffffec00e47947 */ /* 0x000fea000383ffff */
.L_x_171:
[----:B------:R-:W-:Y:S01]  /*a930*/  BSSY B0, `(.L_x_186) ;  /* 0x0000006000007945 */ /* 0x000fe20003800000 */
[----:B------:R-:W-:-:S07]  /*a940*/  IMAD.MOV.U32 R10, RZ, RZ, -0x1 ;  /* 0xffffffffff0a7424 */ /* 0x000fce00078e00ff */
[----:B------:R-:W-:Y:S05]  /*a950*/  WARPSYNC.COLLECTIVE R10, `(.L_x_187) ;  /* 0x000000000a0c7348 */ /* 0x000fea0003c00000 */
[----:B------:R-:W-:Y:S02]  /*a960*/  ELECT P1, UR62, PT ;  /* 0x00000000003e782f */ /* 0x000fe40003820000 */
[----:B------:R-:W-:Y:S01]  /*a970*/  MOV R10, UR62 ;  /* 0x0000003e000a7c02 */ /* 0x000fe20008000f00 */
[----:B------:R-:W-:Y:S10]  /*a980*/  ENDCOLLECTIVE ;  /* 0x000000000000791b */ /* 0x000ff40003800000 */
.L_x_187:
[----:B------:R-:W-:Y:S05]  /*a990*/  BSYNC B0 ;  /* 0x0000000000007941 */ /* 0x000fea0003800000 */
.L_x_186:
[----:B------:R-:W-:Y:S01]  /*a9a0*/  PLOP3.LUT P0, PT, P1, PT, PT, 0x80, 0x0 ;  /* 0x000000000000781c */ /* 0x000fe20000f0f070 */
[----:B------:R-:W-:-:S12]  /*a9b0*/  BRA `(.L_x_188) ;  /* 0xfffffff800707947 */ /* 0x000fd8000383ffff */
.L_x_175:
[----:B0-----:R0:W1:Y:S02]  /*a9c0*/  SYNCS.PHASECHK.TRANS64.TRYWAIT P0, [R5+URZ], R2 ;  /* 0x00000002050075a7 */ /* 0x001064000800017f */
[----:B-1----:R-:W-:Y:S05]  /*a9d0*/  @!P0 NANOSLEEP.SYNCS 0x989680 ;  /* 0x009896800000895d */ /* 0x002fea0003900000 */
[----:B------:R-:W1:Y:S02]  /*a9e0*/  @!P0 SYNCS.PHASECHK.TRANS64 P0, [R5+URZ], R2 ;  /* 0x00000002050085a7 */ /* 0x000e64000800007f */
[----:B-1----:R-:W-:Y:S05]  /*a9f0*/  @!P0 BRA `(.L_x_175) ;  /* 0xfffffffc00f08947 */ /* 0x002fea000383ffff */
[----:B------:R-:W-:Y:S05]  /*aa00*/  BRA `(.L_x_189) ;  /* 0xfffffff800b07947 */ /* 0x000fea000383ffff */
.L_x_176:
[----:B0-----:R0:W1:Y:S02]  /*aa10*/  SYNCS.PHASECHK.TRANS64.TRYWAIT P0, [R7+URZ], R4 ;  /* 0x00000004070075a7 */ /* 0x001064000800017f */
[----:B-1----:R-:W-:Y:S05]  /*aa20*/  @!P0 NANOSLEEP.SYNCS 0x989680 ;  /* 0x009896800000895d */ /* 0x002fea0003900000 */
[----:B------:R-:W1:Y:S02]  /*aa30*/  @!P0 SYNCS.PHASECHK.TRANS64 P0, [R7+URZ], R4 ;  /* 0x00000004070085a7 */ /* 0x000e64000800007f */
[----:B-1----:R-:W-:Y:S05]  /*aa40*/  @!P0 BRA `(.L_x_176) ;  /* 0xfffffffc00f08947 */ /* 0x002fea000383ffff */
[----:B------:R-:W-:Y:S05]  /*aa50*/  BRA `(.L_x_190) ;  /* 0xfffffff800c07947 */ /* 0x000fea000383ffff */
.L_x_177:
[----:B0-----:R0:W1:Y:S02]  /*aa60*/  SYNCS.PHASECHK.TRANS64.TRYWAIT P0, [R8+URZ], R5 ;  /* 0x00000005080075a7 */ /* 0x001064000800017f */
[----:B-1----:R-:W-:Y:S05]  /*aa70*/  @!P0 NANOSLEEP.SYNCS 0x989680 ;  /* 0x009896800000895d */ /* 0x002fea0003900000 */
[----:B------:R-:W1:Y:S02]  /*aa80*/  @!P0 SYNCS.PHASECHK.TRANS64 P0, [R8+URZ], R5 ;  /* 0x00000005080085a7 */ /* 0x000e64000800007f */
[----:B-1----:R-:W-:Y:S05]  /*aa90*/  @!P0 BRA `(.L_x_177) ;  /* 0xfffffffc00f08947 */ /* 0x002fea000383ffff */
[----:B------:R-:W-:Y:S05]  /*aaa0*/  BRA `(.L_x_191) ;  /* 0xfffffff800d07947 */ /* 0x000fea000383ffff */
.L_x_178:
[----:B-1----:R1:W2:Y:S02]  /*aab0*/  SYNCS.PHASECHK.TRANS64.TRYWAIT P0, [R11+URZ], R6 ;  /* 0x000000060b0075a7 */ /* 0x0022a4000800017f */
[----:B--2---:R-:W-:Y:S05]  /*aac0*/  @!P0 NANOSLEEP.SYNCS 0x989680 ;  /* 0x009896800000895d */ /* 0x004fea0003900000 */
[----:B------:R-:W2:Y:S02]  /*aad0*/  @!P0 SYNCS.PHASECHK.TRANS64 P0, [R11+URZ], R6 ;  /* 0x000000060b0085a7 */ /* 0x000ea4000800007f */
[----:B--2---:R-:W-:Y:S05]  /*aae0*/  @!P0 BRA `(.L_x_178) ;  /* 0xfffffffc00f08947 */ /* 0x004fea000383ffff */
[----:B------:R-:W-:Y:S05]  /*aaf0*/  BRA `(.L_x_192) ;  /* 0xfffffff800d87947 */ /* 0x000fea000383ffff */
.L_x_193:
[----:B------:R-:W-:-:S00]  /*ab00*/  BRA `(.L_x_193) ;  /* 0xfffffffc00fc7947 */ /* 0x000fc0000383ffff */
[----:B------:R-:W-:-:S00]  /*ab10*/  NOP ;  /* 0x0000000000007918 */ /* 0x000fc00000000000 */
        /* <DEDUP_REMOVED lines=14> */
.L_x_194:


//--------------------- .nv.shared._ZN7cutlass13device_kernelINS_4gemm6kernel13GemmUniversalIN4cute5tupleIJiiiiEEENS1_10collective13CollectiveMmaINS1_37MainloopSm90TmaGmmaWarpSpecializedFP8ILi5ENS5_IJNS4_1CILi2EEENSA_ILi1EEESC_EEENS1_32KernelTmaWarpSpecializedPingpongEEENS5_IJNSA_ILi64EEENSA_ILi112EEENSA_ILi256EEEEEENS_12float_e4m3_tENS5_IJlSC_lEEESK_SL_NS4_8TiledMMAINS4_8MMA_AtomIJNS4_4SM904GMMA30MMA_64x16x32_F32E4M3E4M3_SS_TNILNSP_7ScaleInE1ELSR_1EEEEEENS4_6LayoutINS5_IJSC_SC_SC_EEENS5_IJNSA_ILi0EEESW_SW_EEEEENS5_IJNS4_10UnderscoreESZ_SZ_EEEEENS4_13SM90_TMA_LOADENS4_14ComposedLayoutINS4_7SwizzleILi3ELi4ELi3EEENS4_18smem_ptr_flag_bitsILi8EEENSU_INS5_IJNSA_ILi8EEENSA_ILi128EEEEEENS5_IJS19_SC_EEEEEEEvNS4_8identityENS4_23SM90_TMA_LOAD_MULTICASTES1D_vS1E_EENS_8epilogue10collective6detail29Sm90TmaWarpSpecializedAdapterINS1I_15DefaultEpilogueISK_SL_SL_NS1H_6thread17LinearCombinationISK_Li1EffLNS1M_9ScaleType4KindE0ELNS_15FloatRoundStyleE2ESK_EENS1_15EpilogueDefaultEEEEEvvEEEEvNT_6ParamsE --------------------------
	.section	.nv.shared._ZN7cutlass13device_kernelINS_4gemm6kernel13GemmUniversalIN4cute5tupleIJiiiiEEENS1_10collective13CollectiveMmaINS1_37MainloopSm90TmaGmmaWarpSpecializedFP8ILi5ENS5_IJNS4_1CILi2EEENSA_ILi1EEESC_EEENS1_32KernelTmaWarpSpecializedPingpongEEENS5_IJNSA_ILi64EEENSA_ILi112EEENSA_ILi256EEEEEENS_12float_e4m3_tENS5_IJlSC_lEEESK_SL_NS4_8TiledMMAINS4_8MMA_AtomIJNS4_4SM904GMMA30MMA_64x16x32_F32E4M3E4M3_SS_TNILNSP_7ScaleInE1ELSR_1EEEEEENS4_6LayoutINS5_IJSC_SC_SC_EEENS5_IJNSA_ILi0EEESW_SW_EEEEENS5_IJNS4_10UnderscoreESZ_SZ_EEEEENS4_13SM90_TMA_LOADENS4_14ComposedLayoutINS4_7SwizzleILi3ELi4ELi3EEENS4_18smem_ptr_flag_bitsILi8EEENSU_INS5_IJNSA_ILi8EEENSA_ILi128EEEEEENS5_IJS19_SC_EEEEEEEvNS4_8identityENS4_23SM90_TMA_LOAD_MULTICASTES1D_vS1E_EENS_8epilogue10collective6detail29Sm90TmaWarpSpecializedAdapterINS1I_15DefaultEpilogueISK_SL_SL_NS1H_6thread17LinearCombinationISK_Li1EffLNS1M_9ScaleType4KindE0ELNS_15FloatRoundStyleE2ESK_EENS1_15EpilogueDefaultEEEEEvvEEEEvNT_6ParamsE,"aw",@nobits
	.sectionflags	@""
	.align	16
	.zero		1024


//--------------------- .nv.shared.reserved.0     --------------------------
	.section	.nv.shared.reserved.0,"aw",@nobits
	.weak		__nv_reservedSMEM_offset_0_alias
	.size		__nv_reservedSMEM_offset_0_alias, 0, 0
	.other		__nv_reservedSMEM_offset_0_alias,@"STO_CUDA_RESERVED_SHARED STV_DEFAULT"
__nv_reservedSMEM_offset_0_alias:
	.zero		0


//--------------------- .nv.global                --------------------------
	.section	.nv.global,"aw",@nobits
.nv.global:
	.type		_ZN39_INTERNAL_8c238fe3_4_k_cu_8a711447_64884cute1_E,@object
	.size		_ZN39_INTERNAL_8c238fe3_4_k_cu_8a711447_64884cute1_E,(_ZN39_INTERNAL_8c238fe3_4_k_cu_8a711447_64884cuda3std3__45__cpo6cbeginE - _ZN39_INTERNAL_8c238fe3_4_k_cu_8a711447_64884cute1_E)
_ZN39_INTERNAL_8c238fe3_4_k_cu_8a711447_64884cute1_E:
	.zero		1
	.type		_ZN39_INTERNAL_8c238fe3_4_k_cu_8a711447_64884cuda3std3__45__cpo6cbeginE,@object
	.size		_ZN39_INTERNAL_8c238fe3_4_k_cu_8a711447_64884cuda3std3__45__cpo6cbeginE,(_ZN39_INTERNAL_8c238fe3_4_k_cu_8a711447_64884cuda3std3__48in_placeE - _ZN39_INTERNAL_8c238fe3_4_k_cu_8a711447_64884cuda3std3__45__cpo6cbeginE)
_ZN39_INTERNAL_8c238fe3_4_k_cu_8a711447_64884cuda3std3__45__cpo6cbeginE:
	.zero		1
	.type		_ZN39_INTERNAL_8c238fe3_4_k_cu_8a711447_64884cuda3std3__48in_placeE,@object
	.size		_ZN39_INTERNAL_8c238fe3_4_k_cu_8a711447_64884cuda3std3__48in_placeE,(_ZN39_INTERNAL_8c238fe3_4_k_cu_8a711447_64884cuda3std6ranges3__45__cpo9iter_moveE - _ZN39_INTERNAL_8c238fe3_4_k_cu_8a711447_64884cuda3std3__48in_placeE)
_ZN39_INTERNAL_8c238fe3_4_k_cu_8a711447_64884cuda3std3__48in_placeE:
	.zero		1
	.type		_ZN39_INTERNAL_8c238fe3_4_k_cu_8a711447_64884cuda3std6ranges3__45__cpo9iter_moveE,@object
	.size		_ZN39_INTERNAL_8c238fe3_4_k_cu_8a711447_64884cuda3std6ranges3__45__cpo9iter_moveE,(_ZN39_INTERNAL_8c238fe3_4_k_cu_8a711447_64884cuda3std3__45__cpo5beginE - _ZN39_INTERNAL_8c238fe3_4_k_cu_8a711447_64884cuda3std6ranges3__45__cpo9iter_moveE)
_ZN39_INTERNAL_8c238fe3_4_k_cu_8a711447_64884cuda3std6ranges3__45__cpo9iter_moveE:
	.zero		1
	.type		_ZN39_INTERNAL_8c238fe3_4_k_cu_8a711447_64884cuda3std3__45__cpo5beginE,@object
	.size		_ZN39_INTERNAL_8c238fe3_4_k_cu_8a711447_64884cuda3std3__45__cpo5beginE,(_ZN39_INTERNAL_8c238fe3_4_k_cu_8a711447_64884cuda3std3__441_GLOBAL__N__8c238fe3_4_k_cu_8a711447_64886ignoreE - _ZN39_INTERNAL_8c238fe3_4_k_cu_8a711447_64884cuda3std3__45__cpo5beginE)
_ZN39_INTERNAL_8c238fe3_4_k_cu_8a711447_64884cuda3std3__45__cpo5beginE:
	.zero		1
	.type		_ZN39_INTERNAL_8c238fe3_4_k_cu_8a711447_64884cuda3std3__441_GLOBAL__N__8c238fe3_4_k_cu_8a711447_64886ignoreE,@object
	.size		_ZN39_INTERNAL_8c238fe3_4_k_cu_8a711447_64884cuda3std3__441_GLOBAL__N__8c238fe3_4_k_cu_8a711447_64886ignoreE,(_ZN39_INTERNAL_8c238fe3_4_k_cu_8a711447_64884cute7productE - _ZN39_INTERNAL_8c238fe3_4_k_cu_8a711447_64884cuda3std3__441_GLOBAL__N__8c238fe3_4_k_cu_8a711447_64886ignoreE)
_ZN39_INTERNAL_8c238fe3_4_k_cu_8a711447_64884cuda3std3__441_GLOBAL__N__8c238fe3_4_k_cu_8a711447_64886ignoreE:
	.zero		1
	.type		_ZN39_INTERNAL_8c238fe3_4_k_cu_8a711447_64884cute7productE,@object
	.size		_ZN39_INTERNAL_8c238fe3_4_k_cu_8a711447_64884cute7productE,(_ZN39_INTERNAL_8c238fe3_4_k_cu_8a711447_64884cuda3std3__45__cpo3endE - _ZN39_INTERNAL_8c238fe3_4_k_cu_8a711447_64884cute7productE)
_ZN39_INTERNAL_8c238fe3_4_k_cu_8a711447_64884cute7productE:
	.zero		1
	.type		_ZN39_INTERNAL_8c238fe3_4_k_cu_8a711447_64884cuda3std3__45__cpo3endE,@object
	.size		_ZN39_INTERNAL_8c238fe3_4_k_cu_8a711447_64884cuda3std3__45__cpo3endE,(_ZN39_INTERNAL_8c238fe3_4_k_cu_8a711447_64884cuda3std3__419piecewise_constructE - _ZN39_INTERNAL_8c238fe3_4_k_cu_8a711447_64884cuda3std3__45__cpo3endE)
_ZN39_INTERNAL_8c238fe3_4_k_cu_8a711447_64884cuda3std3__45__cpo3endE:
	.zero		1
	.type		_ZN39_INTERNAL_8c238fe3_4_k_cu_8a711447_64884cuda3std3__419piecewise_constructE,@object
	.size		_ZN39_INTERNAL_8c238fe3_4_k_cu_8a711447_64884cuda3std3__419piecewise_constructE,(_ZN39_INTERNAL_8c238fe3_4_k_cu_8a711447_64884cuda3std3__45__cpo4cendE - _ZN39_INTERNAL_8c238fe3_4_k_cu_8a711447_64884cuda3std3__419piecewise_constructE)
_ZN39_INTERNAL_8c238fe3_4_k_cu_8a711447_64884cuda3std3__419piecewise_constructE:
	.zero		1
	.type		_ZN39_INTERNAL_8c238fe3_4_k_cu_8a711447_64884cuda3std3__45__cpo4cendE,@object
	.size		_ZN39_INTERNAL_8c238fe3_4_k_cu_8a711447_64884cuda3std3__45__cpo4cendE,(_ZN39_INTERNAL_8c238fe3_4_k_cu_8a711447_64884cuda3std6ranges3__45__cpo4swapE - _ZN39_INTERNAL_8c238fe3_4_k_cu_8a711447_64884cuda3std3__45__cpo4cendE)
_ZN39_INTERNAL_8c238fe3_4_k_cu_8a711447_64884cuda3std3__45__cpo4cendE:
	.zero		1
	.type		_ZN39_INTERNAL_8c238fe3_4_k_cu_8a711447_64884cuda3std6ranges3__45__cpo4swapE,@object
	.size		_ZN39_INTERNAL_8c238fe3_4_k_cu_8a711447_64884cuda3std6ranges3__45__cpo4swapE,(.L_7 - _ZN39_INTERNAL_8c238fe3_4_k_cu_8a711447_64884cuda3std6ranges3__45__cpo4swapE)
_ZN39_INTERNAL_8c238fe3_4_k_cu_8a711447_64884cuda3std6ranges3__45__cpo4swapE:
	.zero		1
.L_7:


//--------------------- .nv.constant0._ZN7cutlass13device_kernelINS_4gemm6kernel13GemmUniversalIN4cute5tupleIJiiiiEEENS1_10collective13CollectiveMmaINS1_37MainloopSm90TmaGmmaWarpSpecializedFP8ILi5ENS5_IJNS4_1CILi2EEENSA_ILi1EEESC_EEENS1_32KernelTmaWarpSpecializedPingpongEEENS5_IJNSA_ILi64EEENSA_ILi112EEENSA_ILi256EEEEEENS_12float_e4m3_tENS5_IJlSC_lEEESK_SL_NS4_8TiledMMAINS4_8MMA_AtomIJNS4_4SM904GMMA30MMA_64x16x32_F32E4M3E4M3_SS_TNILNSP_7ScaleInE1ELSR_1EEEEEENS4_6LayoutINS5_IJSC_SC_SC_EEENS5_IJNSA_ILi0EEESW_SW_EEEEENS5_IJNS4_10UnderscoreESZ_SZ_EEEEENS4_13SM90_TMA_LOADENS4_14ComposedLayoutINS4_7SwizzleILi3ELi4ELi3EEENS4_18smem_ptr_flag_bitsILi8EEENSU_INS5_IJNSA_ILi8EEENSA_ILi128EEEEEENS5_IJS19_SC_EEEEEEEvNS4_8identityENS4_23SM90_TMA_LOAD_MULTICASTES1D_vS1E_EENS_8epilogue10collective6detail29Sm90TmaWarpSpecializedAdapterINS1I_15DefaultEpilogueISK_SL_SL_NS1H_6thread17LinearCombinationISK_Li1EffLNS1M_9ScaleType4KindE0ELNS_15FloatRoundStyleE2ESK_EENS1_15EpilogueDefaultEEEEEvvEEEEvNT_6ParamsE --------------------------
	.section	.nv.constant0._ZN7cutlass13device_kernelINS_4gemm6kernel13GemmUniversalIN4cute5tupleIJiiiiEEENS1_10collective13CollectiveMmaINS1_37MainloopSm90TmaGmmaWarpSpecializedFP8ILi5ENS5_IJNS4_1CILi2EEENSA_ILi1EEESC_EEENS1_32KernelTmaWarpSpecializedPingpongEEENS5_IJNSA_ILi64EEENSA_ILi112EEENSA_ILi256EEEEEENS_12float_e4m3_tENS5_IJlSC_lEEESK_SL_NS4_8TiledMMAINS4_8MMA_AtomIJNS4_4SM904GMMA30MMA_64x16x32_F32E4M3E4M3_SS_TNILNSP_7ScaleInE1ELSR_1EEEEEENS4_6LayoutINS5_IJSC_SC_SC_EEENS5_IJNSA_ILi0EEESW_SW_EEEEENS5_IJNS4_10UnderscoreESZ_SZ_EEEEENS4_13SM90_TMA_LOADENS4_14ComposedLayoutINS4_7SwizzleILi3ELi4ELi3EEENS4_18smem_ptr_flag_bitsILi8EEENSU_INS5_IJNSA_ILi8EEENSA_ILi128EEEEEENS5_IJS19_SC_EEEEEEEvNS4_8identityENS4_23SM90_TMA_LOAD_MULTICASTES1D_vS1E_EENS_8epilogue10collective6detail29Sm90TmaWarpSpecializedAdapterINS1I_15DefaultEpilogueISK_SL_SL_NS1H_6thread17LinearCombinationISK_Li1EffLNS1M_9ScaleType4KindE0ELNS_15FloatRoundStyleE2ESK_EENS1_15EpilogueDefaultEEEEEvvEEEEvNT_6ParamsE,"a",@progbits
	.sectionflags	@""
	.align	4
.nv.constant0._ZN7cutlass13device_kernelINS_4gemm6kernel13GemmUniversalIN4cute5tupleIJiiiiEEENS1_10collective13CollectiveMmaINS1_37MainloopSm90TmaGmmaWarpSpecializedFP8ILi5ENS5_IJNS4_1CILi2EEENSA_ILi1EEESC_EEENS1_32KernelTmaWarpSpecializedPingpongEEENS5_IJNSA_ILi64EEENSA_ILi112EEENSA_ILi256EEEEEENS_12float_e4m3_tENS5_IJlSC_lEEESK_SL_NS4_8TiledMMAINS4_8MMA_AtomIJNS4_4SM904GMMA30MMA_64x16x32_F32E4M3E4M3_SS_TNILNSP_7ScaleInE1ELSR_1EEEEEENS4_6LayoutINS5_IJSC_SC_SC_EEENS5_IJNSA_ILi0EEESW_SW_EEEEENS5_IJNS4_10UnderscoreESZ_SZ_EEEEENS4_13SM90_TMA_LOADENS4_14ComposedLayoutINS4_7SwizzleILi3ELi4ELi3EEENS4_18smem_ptr_flag_bitsILi8EEENSU_INS5_IJNSA_ILi8EEENSA_ILi128EEEEEENS5_IJS19_SC_EEEEEEEvNS4_8identityENS4_23SM90_TMA_LOAD_MULTICASTES1D_vS1E_EENS_8epilogue10collective6detail29Sm90TmaWarpSpecializedAdapterINS1I_15DefaultEpilogueISK_SL_SL_NS1H_6thread17LinearCombinationISK_Li1EffLNS1M_9ScaleType4KindE0ELNS_15FloatRoundStyleE2ESK_EENS1_15EpilogueDefaultEEEEEvvEEEEvNT_6ParamsE:
	.zero		1664


//--------------------- SYMBOLS --------------------------

	.type		.nv.reservedSmem.offset0,@object
	.size		.nv.reservedSmem.offset0,0x4
